	.headerflags	@"EF_CUDA_TEXMODE_UNIFIED EF_CUDA_64BIT_ADDRESS EF_CUDA_ACCELERATORS EF_CUDA_SM90 EF_CUDA_VIRTUAL_SM(EF_CUDA_SM90)"
	.elftype	@"ET_EXEC"


//--------------------- .nv.info                  --------------------------
	.section	.nv.info,"",@"SHT_CUDA_INFO"
	.align	4


	//----- nvinfo : EIATTR_REGCOUNT
	.align		4
        /*0000*/ 	.byte	0x04, 0x2f
        /*0002*/ 	.short	(.L_1 - .L_0)
	.align		4
.L_0:
        /*0004*/ 	.word	index@(triton_poi_fused_avg_pool2d_convolution_29)
        /*0008*/ 	.word	0x00000040


	//----- nvinfo : EIATTR_MIN_STACK_SIZE
	.align		4
.L_1:
        /*000c*/ 	.byte	0x04, 0x12
        /*000e*/ 	.short	(.L_3 - .L_2)
	.align		4
.L_2:
        /*0010*/ 	.word	index@(triton_poi_fused_avg_pool2d_convolution_29)
        /*0014*/ 	.word	0x00000000


	//----- nvinfo : EIATTR_FRAME_SIZE
	.align		4
.L_3:
        /*0018*/ 	.byte	0x04, 0x11
        /*001a*/ 	.short	(.L_5 - .L_4)
	.align		4
.L_4:
        /*001c*/ 	.word	index@(triton_poi_fused_avg_pool2d_convolution_29)
        /*0020*/ 	.word	0x00000000


	//----- nvinfo : EIATTR_MIN_STACK_SIZE
	.align		4
.L_5:
        /*0024*/ 	.byte	0x04, 0x12
        /*0026*/ 	.short	(.L_7 - .L_6)
	.align		4
.L_6:
        /*0028*/ 	.word	index@(triton_poi_fused_avg_pool2d_convolution_29)
        /*002c*/ 	.word	0x00000000
.L_7:


//--------------------- .nv.info.triton_poi_fused_avg_pool2d_convolution_29 --------------------------
	.section	.nv.info.triton_poi_fused_avg_pool2d_convolution_29,"",@"SHT_CUDA_INFO"
	.sectionflags	@""
	.align	4


	//----- nvinfo : EIATTR_CUDA_API_VERSION
	.align		4
        /*0000*/ 	.byte	0x04, 0x37
        /*0002*/ 	.short	(.L_9 - .L_8)
.L_8:
        /*0004*/ 	.word	0x0000007c


	//----- nvinfo : EIATTR_KPARAM_INFO
	.align		4
.L_9:
        /*0008*/ 	.byte	0x04, 0x17
        /*000a*/ 	.short	(.L_11 - .L_10)
.L_10:
        /*000c*/ 	.word	0x00000000
        /*0010*/ 	.short	0x0006
        /*0012*/ 	.short	0x002c
        /*0014*/ 	.byte	0x00, 0xf0, 0x11, 0x00


	//----- nvinfo : EIATTR_KPARAM_INFO
	.align		4
.L_11:
        /*0018*/ 	.byte	0x04, 0x17
        /*001a*/ 	.short	(.L_13 - .L_12)
.L_12:
        /*001c*/ 	.word	0x00000000
        /*0020*/ 	.short	0x0005
        /*0022*/ 	.short	0x0028
        /*0024*/ 	.byte	0x00, 0xf0, 0x11, 0x00


	//----- nvinfo : EIATTR_KPARAM_INFO
	.align		4
.L_13:
        /*0028*/ 	.byte	0x04, 0x17
        /*002a*/ 	.short	(.L_15 - .L_14)
.L_14:
        /*002c*/ 	.word	0x00000000
        /*0030*/ 	.short	0x0004
        /*0032*/ 	.short	0x0020
        /*0034*/ 	.byte	0x00, 0xf4, 0x21, 0x00


	//----- nvinfo : EIATTR_KPARAM_INFO
	.align		4
.L_15:
        /*0038*/ 	.byte	0x04, 0x17
        /*003a*/ 	.short	(.L_17 - .L_16)
.L_16:
        /*003c*/ 	.word	0x00000000
        /*0040*/ 	.short	0x0003
        /*0042*/ 	.short	0x0018
        /*0044*/ 	.byte	0x00, 0xf4, 0x21, 0x00


	//----- nvinfo : EIATTR_KPARAM_INFO
	.align		4
.L_17:
        /*0048*/ 	.byte	0x04, 0x17
        /*004a*/ 	.short	(.L_19 - .L_18)
.L_18:
        /*004c*/ 	.word	0x00000000
        /*0050*/ 	.short	0x0002
        /*0052*/ 	.short	0x0010
        /*0054*/ 	.byte	0x00, 0xf4, 0x21, 0x00


	//----- nvinfo : EIATTR_KPARAM_INFO
	.align		4
.L_19:
        /*0058*/ 	.byte	0x04, 0x17
        /*005a*/ 	.short	(.L_21 - .L_20)
.L_20:
        /*005c*/ 	.word	0x00000000
        /*0060*/ 	.short	0x0001
        /*0062*/ 	.short	0x0008
        /*0064*/ 	.byte	0x00, 0xf4, 0x21, 0x00


	//----- nvinfo : EIATTR_KPARAM_INFO
	.align		4
.L_21:
        /*0068*/ 	.byte	0x04, 0x17
        /*006a*/ 	.short	(.L_23 - .L_22)
.L_22:
        /*006c*/ 	.word	0x00000000
        /*0070*/ 	.short	0x0000
        /*0072*/ 	.short	0x0000
        /*0074*/ 	.byte	0x00, 0xf4, 0x21, 0x00


	//----- nvinfo : EIATTR_SPARSE_MMA_MASK
	.align		4
.L_23:
        /*0078*/ 	.byte	0x03, 0x50
        /*007a*/ 	.short	0x0000


	//----- nvinfo : EIATTR_MAXREG_COUNT
	.align		4
        /*007c*/ 	.byte	0x03, 0x1b
        /*007e*/ 	.short	0x00ff


	//----- nvinfo : EIATTR_EXIT_INSTR_OFFSETS
	.align		4
        /*0080*/ 	.byte	0x04, 0x1c
        /*0082*/ 	.short	(.L_25 - .L_24)


	//   ....[0]....
.L_24:
        /*0084*/ 	.word	0x00004490


	//   ....[1]....
        /*0088*/ 	.word	0x000044d0


	//----- nvinfo : EIATTR_REQNTID
	.align		4
.L_25:
        /*008c*/ 	.byte	0x04, 0x10
        /*008e*/ 	.short	(.L_27 - .L_26)
.L_26:
        /*0090*/ 	.word	0x00000100
        /*0094*/ 	.word	0x00000001
        /*0098*/ 	.word	0x00000001


	//----- nvinfo : EIATTR_CBANK_PARAM_SIZE
	.align		4
.L_27:
        /*009c*/ 	.byte	0x03, 0x19
        /*009e*/ 	.short	0x0030


	//----- nvinfo : EIATTR_PARAM_CBANK
	.align		4
        /*00a0*/ 	.byte	0x04, 0x0a
        /*00a2*/ 	.short	(.L_29 - .L_28)
	.align		4
.L_28:
        /*00a4*/ 	.word	index@(.nv.constant0.triton_poi_fused_avg_pool2d_convolution_29)
        /*00a8*/ 	.short	0x0210
        /*00aa*/ 	.short	0x0030


	//----- nvinfo : EIATTR_SW_WAR
	.align		4
.L_29:
        /*00ac*/ 	.byte	0x04, 0x36
        /*00ae*/ 	.short	(.L_31 - .L_30)
.L_30:
        /*00b0*/ 	.word	0x00000008
.L_31:


//--------------------- .nv.callgraph             --------------------------
	.section	.nv.callgraph,"",@"SHT_CUDA_CALLGRAPH"
	.align	4
	.sectionentsize	8
	.align		4
        /*0000*/ 	.word	0x00000000
	.align		4
        /*0004*/ 	.word	0xffffffff
	.align		4
        /*0008*/ 	.word	0x00000000
	.align		4
        /*000c*/ 	.word	0xfffffffe
	.align		4
        /*0010*/ 	.word	0x00000000
	.align		4
        /*0014*/ 	.word	0xfffffffd
	.align		4
        /*0018*/ 	.word	0x00000000
	.align		4
        /*001c*/ 	.word	0xfffffffc


//--------------------- .text.triton_poi_fused_avg_pool2d_convolution_29 --------------------------
	.section	.text.triton_poi_fused_avg_pool2d_convolution_29,"ax",@progbits
	.sectionflags	@"SHF_BARRIERS=1"
	.align	128
        .global         triton_poi_fused_avg_pool2d_convolution_29
        .type           triton_poi_fused_avg_pool2d_convolution_29,@function
        .size           triton_poi_fused_avg_pool2d_convolution_29,(.L_x_1 - triton_poi_fused_avg_pool2d_convolution_29)
        .other          triton_poi_fused_avg_pool2d_convolution_29,@"STO_CUDA_ENTRY STV_DEFAULT"
triton_poi_fused_avg_pool2d_convolution_29:
.text.triton_poi_fused_avg_pool2d_convolution_29:
[----:B------:R-:W0:Y:S01]  /*0000*/  LDC R1, c[0x0][0x28] ;  /* 0x00000a00ff017b82 */ /* 0x000e220000000800 */
[----:B------:R-:W1:Y:S07]  /*0010*/  S2R R43, SR_TID.X ;  /* 0x00000000002b7919 */ /* 0x000e6e0000002100 */
[----:B------:R-:W2:Y:S01]  /*0020*/  S2UR UR19, SR_CTAID.Y ;  /* 0x00000000001379c3 */ /* 0x000ea20000002600 */
[----:B------:R-:W1:Y:S07]  /*0030*/  S2R R42, SR_CTAID.X ;  /* 0x00000000002a7919 */ /* 0x000e6e0000002500 */
[----:B------:R-:W3:Y:S01]  /*0040*/  LDC.64 R34, c[0x0][0x210] ;  /* 0x00008400ff227b82 */ /* 0x000ee20000000a00 */
[----:B------:R-:W-:Y:S01]  /*0050*/  HFMA2.MMA R16, -RZ, RZ, 0, 0 ;  /* 0x00000000ff107435 */ /* 0x000fe200000001ff */
[----:B------:R-:W-:-:S02]  /*0060*/  CS2R R52, SRZ ;  /* 0x0000000000347805 */ /* 0x000fc4000001ff00 */
[----:B------:R-:W-:Y:S01]  /*0070*/  CS2R R20, SRZ ;  /* 0x0000000000147805 */ /* 0x000fe2000001ff00 */
[----:B------:R-:W-:Y:S01]  /*0080*/  ULDC.64 UR20, c[0x0][0x208] ;  /* 0x0000820000147ab9 */ /* 0x000fe20000000a00 */
[----:B--2---:R-:W-:Y:S02]  /*0090*/  UIMAD UR4, UR19, 0x1210, URZ ;  /* 0x00001210130478a4 */ /* 0x004fe4000f8e023f */
[----:B------:R-:W-:Y:S02]  /*00a0*/  MOV R0, UR19 ;  /* 0x0000001300007c02 */ /* 0x000fe40008000f00 */
[----:B------:R-:W-:Y:S01]  /*00b0*/  MOV R2, UR19 ;  /* 0x0000001300027c02 */ /* 0x000fe20008000f00 */
[----:B------:R-:W-:Y:S01]  /*00c0*/  UIADD3 UR5, UR4, 0x121, URZ ;  /* 0x0000012104057890 */ /* 0x000fe2000fffe03f */
[----:B-1----:R-:W-:-:S04]  /*00d0*/  PRMT R44, R43, 0x6540, R42 ;  /* 0x000065402b2c7816 */ /* 0x002fc8000000002a */
[----:B------:R-:W-:Y:S01]  /*00e0*/  IADD3 R9, R44, -0x11, RZ ;  /* 0xffffffef2c097810 */ /* 0x000fe20007ffe0ff */
[----:B------:R-:W-:-:S04]  /*00f0*/  IMAD.HI R46, R44, 0x78787879, RZ ;  /* 0x787878792c2e7827 */ /* 0x000fc800078e02ff */
[----:B------:R-:W-:Y:S01]  /*0100*/  VIADD R17, R44, 0xffffffee ;  /* 0xffffffee2c117836 */ /* 0x000fe20000000000 */
[----:B------:R-:W-:Y:S01]  /*0110*/  SHF.R.U32.HI R3, RZ, 0x1f, R46 ;  /* 0x0000001fff037819 */ /* 0x000fe2000001162e */
[----:B------:R-:W-:-:S03]  /*0120*/  IMAD R7, R2, 0x1210, R9 ;  /* 0x0000121002077824 */ /* 0x000fc600078e0209 */
[----:B------:R-:W-:Y:S01]  /*0130*/  LEA.HI.SX32 R46, R46, R3, 0x1d ;  /* 0x000000032e2e7211 */ /* 0x000fe200078feaff */
[----:B------:R-:W-:Y:S01]  /*0140*/  IMAD R3, R0, 0x1210, R17 ;  /* 0x0000121000037824 */ /* 0x000fe200078e0211 */
[----:B------:R-:W-:Y:S01]  /*0150*/  IADD3 R5, R17, UR5, RZ ;  /* 0x0000000511057c10 */ /* 0x000fe2000fffe0ff */
[----:B------:R-:W-:Y:S02]  /*0160*/  VIADD R11, R9, UR5 ;  /* 0x00000005090b7c36 */ /* 0x000fe40008000000 */
[----:B------:R-:W-:Y:S02]  /*0170*/  IMAD R33, R46, -0x11, R44 ;  /* 0xffffffef2e217824 */ /* 0x000fe400078e022c */
[----:B---3--:R-:W-:-:S03]  /*0180*/  IMAD.WIDE R2, R3, 0x4, R34 ;  /* 0x0000000403027825 */ /* 0x008fc600078e0222 */
[----:B------:R-:W-:Y:S01]  /*0190*/  ISETP.GT.AND P2, PT, R33, RZ, PT ;  /* 0x000000ff2100720c */ /* 0x000fe20003f44270 */
[--C-:B------:R-:W-:Y:S01]  /*01a0*/  IMAD.WIDE R6, R7, 0x4, R34.reuse ;  /* 0x0000000407067825 */ /* 0x100fe200078e0222 */
[----:B------:R-:W-:Y:S02]  /*01b0*/  ISETP.GT.AND P1, PT, R33, -0x1, PT ;  /* 0xffffffff2100780c */ /* 0x000fe40003f24270 */
[C---:B------:R-:W-:Y:S02]  /*01c0*/  ISETP.LT.U32.AND P5, PT, R9.reuse, 0x110, P2 ;  /* 0x000001100900780c */ /* 0x040fe400017a1070 */
[----:B------:R-:W-:Y:S02]  /*01d0*/  ISETP.LT.U32.AND P6, PT, R9, 0x110, P1 ;  /* 0x000001100900780c */ /* 0x000fe40000fc1070 */
[----:B------:R-:W-:Y:S01]  /*01e0*/  CS2R R26, SRZ ;  /* 0x00000000001a7805 */ /* 0x000fe2000001ff00 */
[----:B------:R-:W-:Y:S01]  /*01f0*/  IMAD.WIDE R4, R5, 0x4, R34 ;  /* 0x0000000405047825 */ /* 0x000fe200078e0222 */
[----:B------:R-:W-:-:S03]  /*0200*/  UIADD3 UR6, UR4, 0x242, URZ ;  /* 0x0000024204067890 */ /* 0x000fc6000fffe03f */
[----:B------:R-:W-:-:S04]  /*0210*/  IMAD.WIDE R10, R11, 0x4, R34 ;  /* 0x000000040b0a7825 */ /* 0x000fc800078e0222 */
[----:B------:R1:W2:Y:S04]  /*0220*/  @P5 LDG.E.EL R52, desc[UR20][R2.64] ;  /* 0x0000001402345981 */ /* 0x0002a8000c2e1900 */
[----:B------:R3:W4:Y:S01]  /*0230*/  @P6 LDG.E.EL R20, desc[UR20][R6.64] ;  /* 0x0000001406146981 */ /* 0x000722000c2e1900 */
[----:B------:R-:W-:-:S03]  /*0240*/  VIADD R13, R9, UR6 ;  /* 0x00000006090d7c36 */ /* 0x000fc60008000000 */
[----:B------:R5:W4:Y:S01]  /*0250*/  @P5 LDG.E.EL R16, desc[UR20][R4.64] ;  /* 0x0000001404105981 */ /* 0x000b22000c2e1900 */
[----:B------:R-:W-:Y:S01]  /*0260*/  UIADD3 UR7, UR4, 0x363, URZ ;  /* 0x0000036304077890 */ /* 0x000fe2000fffe03f */
[----:B-1----:R-:W-:Y:S02]  /*0270*/  IADD3 R3, R17, UR6, RZ ;  /* 0x0000000611037c10 */ /* 0x002fe4000fffe0ff */
[----:B------:R-:W4:Y:S01]  /*0280*/  @P6 LDG.E.EL R26, desc[UR20][R10.64] ;  /* 0x000000140a1a6981 */ /* 0x000f22000c2e1900 */
[----:B------:R-:W-:Y:S01]  /*0290*/  MOV R32, RZ ;  /* 0x000000ff00207202 */ /* 0x000fe20000000f00 */
[----:B---3--:R-:W-:Y:S01]  /*02a0*/  IMAD.WIDE R6, R13, 0x4, R34 ;  /* 0x000000040d067825 */ /* 0x008fe200078e0222 */
[----:B------:R-:W-:-:S03]  /*02b0*/  UIADD3 UR8, UR4, 0x484, URZ ;  /* 0x0000048404087890 */ /* 0x000fc6000fffe03f */
[--C-:B------:R-:W-:Y:S01]  /*02c0*/  IMAD.WIDE R2, R3, 0x4, R34.reuse ;  /* 0x0000000403027825 */ /* 0x100fe200078e0222 */
[----:B-----5:R-:W-:Y:S01]  /*02d0*/  IADD3 R5, R17, UR7, RZ ;  /* 0x0000000711057c10 */ /* 0x020fe2000fffe0ff */
[----:B------:R1:W3:Y:S02]  /*02e0*/  @P6 LDG.E.EL R27, desc[UR20][R6.64] ;  /* 0x00000014061b6981 */ /* 0x0002e4000c2e1900 */
[----:B------:R-:W-:Y:S01]  /*02f0*/  VIADD R13, R9, UR7 ;  /* 0x00000007090d7c36 */ /* 0x000fe20008000000 */
[----:B------:R-:W-:Y:S01]  /*0300*/  CS2R R58, SRZ ;  /* 0x00000000003a7805 */ /* 0x000fe2000001ff00 */
[----:B------:R5:W3:Y:S01]  /*0310*/  @P5 LDG.E.EL R32, desc[UR20][R2.64] ;  /* 0x0000001402205981 */ /* 0x000ae2000c2e1900 */
[----:B------:R-:W-:Y:S01]  /*0320*/  IMAD.WIDE R4, R5, 0x4, R34 ;  /* 0x0000000405047825 */ /* 0x000fe200078e0222 */
[----:B------:R-:W-:-:S03]  /*0330*/  UIADD3 UR9, UR4, 0x5a5, URZ ;  /* 0x000005a504097890 */ /* 0x000fc6000fffe03f */
[--C-:B------:R-:W-:Y:S01]  /*0340*/  IMAD.WIDE R12, R13, 0x4, R34.reuse ;  /* 0x000000040d0c7825 */ /* 0x100fe200078e0222 */
[----:B-1----:R-:W-:Y:S02]  /*0350*/  IADD3 R7, R9, UR8, RZ ;  /* 0x0000000809077c10 */ /* 0x002fe4000fffe0ff */
[----:B------:R-:W-:Y:S01]  /*0360*/  CS2R R10, SRZ ;  /* 0x00000000000a7805 */ /* 0x000fe2000001ff00 */
[----:B------:R1:W3:Y:S01]  /*0370*/  @P5 LDG.E.EL R59, desc[UR20][R4.64] ;  /* 0x00000014043b5981 */ /* 0x0002e2000c2e1900 */
[----:B0----5:R-:W-:Y:S01]  /*0380*/  IADD3 R3, R17, UR8, RZ ;  /* 0x0000000811037c10 */ /* 0x021fe2000fffe0ff */
[----:B------:R-:W-:Y:S02]  /*0390*/  IMAD.MOV.U32 R30, RZ, RZ, RZ ;  /* 0x000000ffff1e7224 */ /* 0x000fe400078e00ff */
[----:B------:R0:W5:Y:S01]  /*03a0*/  @P6 LDG.E.EL R58, desc[UR20][R12.64] ;  /* 0x000000140c3a6981 */ /* 0x000162000c2e1900 */
[----:B------:R-:W-:-:S04]  /*03b0*/  IMAD.WIDE R6, R7, 0x4, R34 ;  /* 0x0000000407067825 */ /* 0x000fc800078e0222 */
[--C-:B------:R-:W-:Y:S01]  /*03c0*/  IMAD.WIDE R2, R3, 0x4, R34.reuse ;  /* 0x0000000403027825 */ /* 0x100fe200078e0222 */
[----:B-1----:R-:W-:Y:S01]  /*03d0*/  IADD3 R5, R17, UR9, RZ ;  /* 0x0000000911057c10 */ /* 0x002fe2000fffe0ff */
[----:B------:R-:W-:Y:S01]  /*03e0*/  UIADD3 UR10, UR4, 0x6c6, URZ ;  /* 0x000006c6040a7890 */ /* 0x000fe2000fffe03f */
[----:B------:R1:W5:Y:S01]  /*03f0*/  @P6 LDG.E.EL R11, desc[UR20][R6.64] ;  /* 0x00000014060b6981 */ /* 0x000362000c2e1900 */
[----:B0-----:R-:W-:Y:S01]  /*0400*/  IADD3 R13, R9, UR9, RZ ;  /* 0x00000009090d7c10 */ /* 0x001fe2000fffe0ff */
[----:B------:R-:W-:Y:S02]  /*0410*/  IMAD.MOV.U32 R45, RZ, RZ, RZ ;  /* 0x000000ffff2d7224 */ /* 0x000fe400078e00ff */
[----:B------:R0:W5:Y:S01]  /*0420*/  @P5 LDG.E.EL R30, desc[UR20][R2.64] ;  /* 0x00000014021e5981 */ /* 0x000162000c2e1900 */
[----:B------:R-:W-:Y:S01]  /*0430*/  CS2R R56, SRZ ;  /* 0x0000000000387805 */ /* 0x000fe2000001ff00 */
[----:B------:R-:W-:Y:S01]  /*0440*/  IMAD.WIDE R4, R5, 0x4, R34 ;  /* 0x0000000405047825 */ /* 0x000fe200078e0222 */
[----:B------:R-:W-:-:S03]  /*0450*/  UIADD3 UR11, UR4, 0x7e7, URZ ;  /* 0x000007e7040b7890 */ /* 0x000fc6000fffe03f */
[--C-:B------:R-:W-:Y:S01]  /*0460*/  IMAD.WIDE R12, R13, 0x4, R34.reuse ;  /* 0x000000040d0c7825 */ /* 0x100fe200078e0222 */
[----:B------:R-:W-:Y:S01]  /*0470*/  UIADD3 UR12, UR4, 0x908, URZ ;  /* 0x00000908040c7890 */ /* 0x000fe2000fffe03f */
[----:B-1----:R-:W-:Y:S01]  /*0480*/  IADD3 R7, R9, UR10, RZ ;  /* 0x0000000a09077c10 */ /* 0x002fe2000fffe0ff */
[----:B------:R1:W5:Y:S01]  /*0490*/  @P5 LDG.E.EL R45, desc[UR20][R4.64] ;  /* 0x00000014042d5981 */ /* 0x000362000c2e1900 */
[----:B0-----:R-:W-:Y:S01]  /*04a0*/  IADD3 R3, R17, UR10, RZ ;  /* 0x0000000a11037c10 */ /* 0x001fe2000fffe0ff */
[----:B------:R-:W-:Y:S02]  /*04b0*/  IMAD.MOV.U32 R8, RZ, RZ, RZ ;  /* 0x000000ffff087224 */ /* 0x000fe400078e00ff */
[----:B------:R0:W5:Y:S01]  /*04c0*/  @P6 LDG.E.EL R57, desc[UR20][R12.64] ;  /* 0x000000140c396981 */ /* 0x000162000c2e1900 */
[----:B------:R-:W-:Y:S01]  /*04d0*/  CS2R R36, SRZ ;  /* 0x0000000000247805 */ /* 0x000fe2000001ff00 */
[----:B------:R-:W-:Y:S01]  /*04e0*/  IMAD.WIDE R2, R3, 0x4, R34 ;  /* 0x0000000403027825 */ /* 0x000fe200078e0222 */
[----:B------:R-:W-:Y:S01]  /*04f0*/  UIADD3 UR14, UR4, 0xb4a, URZ ;  /* 0x00000b4a040e7890 */ /* 0x000fe2000fffe03f */
[----:B-1----:R-:W-:-:S02]  /*0500*/  IADD3 R5, R17, UR11, RZ ;  /* 0x0000000b11057c10 */ /* 0x002fc4000fffe0ff */
[--C-:B------:R-:W-:Y:S01]  /*0510*/  IMAD.WIDE R6, R7, 0x4, R34.reuse ;  /* 0x0000000407067825 */ /* 0x100fe200078e0222 */
[----:B------:R-:W-:Y:S01]  /*0520*/  IADD3 R15, R9, UR11, RZ ;  /* 0x0000000b090f7c10 */ /* 0x000fe2000fffe0ff */
[----:B------:R-:W-:Y:S01]  /*0530*/  UIADD3 UR13, UR4, 0xa29, URZ ;  /* 0x00000a29040d7890 */ /* 0x000fe2000fffe03f */
[----:B------:R-:W-:Y:S01]  /*0540*/  IADD3 R23, R9, UR12, RZ ;  /* 0x0000000c09177c10 */ /* 0x000fe2000fffe0ff */
[----:B0-----:R-:W-:Y:S01]  /*0550*/  VIADD R13, R17, UR12 ;  /* 0x0000000c110d7c36 */ /* 0x001fe20008000000 */
[----:B------:R-:W-:Y:S01]  /*0560*/  UIADD3 UR16, UR4, 0xd8c, URZ ;  /* 0x00000d8c04107890 */ /* 0x000fe2000fffe03f */
[--C-:B------:R-:W-:Y:S01]  /*0570*/  IMAD.WIDE R4, R5, 0x4, R34.reuse ;  /* 0x0000000405047825 */ /* 0x100fe200078e0222 */
[----:B------:R0:W5:Y:S01]  /*0580*/  @P5 LDG.E.EL R8, desc[UR20][R2.64] ;  /* 0x0000001402085981 */ /* 0x000162000c2e1900 */
[----:B------:R-:W-:Y:S02]  /*0590*/  CS2R R48, SRZ ;  /* 0x0000000000307805 */ /* 0x000fe4000001ff00 */
[----:B------:R-:W-:Y:S01]  /*05a0*/  IMAD.WIDE R12, R13, 0x4, R34 ;  /* 0x000000040d0c7825 */ /* 0x000fe200078e0222 */
[----:B------:R1:W5:Y:S01]  /*05b0*/  @P6 LDG.E.EL R36, desc[UR20][R6.64] ;  /* 0x0000001406246981 */ /* 0x000362000c2e1900 */
[----:B------:R-:W-:-:S02]  /*05c0*/  UIADD3 UR15, UR4, 0xc6b, URZ ;  /* 0x00000c6b040f7890 */ /* 0x000fc4000fffe03f */
[--C-:B------:R-:W-:Y:S01]  /*05d0*/  IMAD.WIDE R14, R15, 0x4, R34.reuse ;  /* 0x000000040f0e7825 */ /* 0x100fe200078e0222 */
[----:B------:R1:W5:Y:S01]  /*05e0*/  @P5 LDG.E.EL R56, desc[UR20][R4.64] ;  /* 0x0000001404385981 */ /* 0x000362000c2e1900 */
[----:B------:R-:W-:Y:S02]  /*05f0*/  HFMA2.MMA R47, -RZ, RZ, 0, 0 ;  /* 0x00000000ff2f7435 */ /* 0x000fe400000001ff */
[--C-:B------:R-:W-:Y:S01]  /*0600*/  IMAD.WIDE R22, R23, 0x4, R34.reuse ;  /* 0x0000000417167825 */ /* 0x100fe200078e0222 */
[----:B------:R1:W5:Y:S03]  /*0610*/  @P5 LDG.E.EL R10, desc[UR20][R12.64] ;  /* 0x000000140c0a5981 */ /* 0x000366000c2e1900 */
[----:B0-----:R-:W-:Y:S01]  /*0620*/  VIADD R3, R17, UR14 ;  /* 0x0000000e11037c36 */ /* 0x001fe20008000000 */
[----:B-1----:R-:W-:Y:S01]  /*0630*/  IADD3 R7, R17, UR13, RZ ;  /* 0x0000000d11077c10 */ /* 0x002fe2000fffe0ff */
[----:B------:R0:W5:Y:S01]  /*0640*/  @P6 LDG.E.EL R48, desc[UR20][R14.64] ;  /* 0x000000140e306981 */ /* 0x000162000c2e1900 */
[----:B------:R-:W-:Y:S01]  /*0650*/  IADD3 R5, R9, UR13, RZ ;  /* 0x0000000d09057c10 */ /* 0x000fe2000fffe0ff */
[--C-:B------:R-:W-:Y:S01]  /*0660*/  IMAD.WIDE R2, R3, 0x4, R34.reuse ;  /* 0x0000000403027825 */ /* 0x100fe200078e0222 */
[----:B------:R-:W-:Y:S01]  /*0670*/  CS2R R18, SRZ ;  /* 0x0000000000127805 */ /* 0x000fe2000001ff00 */
[----:B------:R-:W5:Y:S02]  /*0680*/  @P6 LDG.E.EL R49, desc[UR20][R22.64] ;  /* 0x0000001416316981 */ /* 0x000f64000c2e1900 */
[----:B------:R-:W-:Y:S01]  /*0690*/  VIADD R13, R17, UR16 ;  /* 0x00000010110d7c36 */ /* 0x000fe20008000000 */
[----:B------:R-:W-:Y:S01]  /*06a0*/  CS2R R40, SRZ ;  /* 0x0000000000287805 */ /* 0x000fe2000001ff00 */
[----:B------:R-:W-:Y:S01]  /*06b0*/  IMAD.WIDE R6, R7, 0x4, R34 ;  /* 0x0000000407067825 */ /* 0x000fe200078e0222 */
[----:B------:R1:W5:Y:S01]  /*06c0*/  @P5 LDG.E.EL R21, desc[UR20][R2.64] ;  /* 0x0000001402155981 */ /* 0x000362000c2e1900 */
[----:B0-----:R-:W-:-:S02]  /*06d0*/  IADD3 R15, R17, UR15, RZ ;  /* 0x0000000f110f7c10 */ /* 0x001fc4000fffe0ff */
[--C-:B------:R-:W-:Y:S01]  /*06e0*/  IMAD.WIDE R4, R5, 0x4, R34.reuse ;  /* 0x0000000405047825 */ /* 0x100fe200078e0222 */
[----:B------:R-:W-:Y:S01]  /*06f0*/  CS2R R38, SRZ ;  /* 0x0000000000267805 */ /* 0x000fe2000001ff00 */
[----:B------:R-:W5:Y:S02]  /*0700*/  @P5 LDG.E.EL R47, desc[UR20][R6.64] ;  /* 0x00000014062f5981 */ /* 0x000f64000c2e1900 */
[--C-:B------:R-:W-:Y:S02]  /*0710*/  IMAD.WIDE R12, R13, 0x4, R34.reuse ;  /* 0x000000040d0c7825 */ /* 0x100fe400078e0222 */
[----:B------:R-:W5:Y:S01]  /*0720*/  @P6 LDG.E.EL R18, desc[UR20][R4.64] ;  /* 0x0000001404126981 */ /* 0x000f62000c2e1900 */
[----:B-1----:R-:W-:Y:S01]  /*0730*/  IADD3 R3, R9, UR14, RZ ;  /* 0x0000000e09037c10 */ /* 0x002fe2000fffe0ff */
[--C-:B------:R-:W-:Y:S02]  /*0740*/  IMAD.WIDE R14, R15, 0x4, R34.reuse ;  /* 0x000000040f0e7825 */ /* 0x100fe400078e0222 */
[----:B------:R0:W5:Y:S02]  /*0750*/  @P5 LDG.E.EL R40, desc[UR20][R12.64] ;  /* 0x000000140c285981 */ /* 0x000164000c2e1900 */
[----:B------:R-:W-:Y:S01]  /*0760*/  IMAD.WIDE R2, R3, 0x4, R34 ;  /* 0x0000000403027825 */ /* 0x000fe200078e0222 */
[----:B------:R-:W-:Y:S01]  /*0770*/  UIADD3 UR17, UR4, 0xead, URZ ;  /* 0x00000ead04117890 */ /* 0x000fe2000fffe03f */
[----:B------:R1:W5:Y:S01]  /*0780*/  @P5 LDG.E.EL R39, desc[UR20][R14.64] ;  /* 0x000000140e275981 */ /* 0x000362000c2e1900 */
[----:B------:R-:W-:Y:S01]  /*0790*/  CS2R R22, SRZ ;  /* 0x0000000000167805 */ /* 0x000fe2000001ff00 */
[----:B------:R-:W-:-:S02]  /*07a0*/  UIADD3 UR18, UR4, 0xfce, URZ ;  /* 0x00000fce04127890 */ /* 0x000fc4000fffe03f */
[----:B------:R1:W5:Y:S01]  /*07b0*/  @P6 LDG.E.EL R38, desc[UR20][R2.64] ;  /* 0x0000001402266981 */ /* 0x000362000c2e1900 */
[----:B0-----:R-:W-:Y:S02]  /*07c0*/  IADD3 R13, R9, UR15, RZ ;  /* 0x0000000f090d7c10 */ /* 0x001fe4000fffe0ff */
[----:B-1----:R-:W-:-:S03]  /*07d0*/  IADD3 R15, R9, UR16, RZ ;  /* 0x00000010090f7c10 */ /* 0x002fc6000fffe0ff */
[--C-:B------:R-:W-:Y:S01]  /*07e0*/  IMAD.WIDE R12, R13, 0x4, R34.reuse ;  /* 0x000000040d0c7825 */ /* 0x100fe200078e0222 */
[----:B------:R-:W-:Y:S01]  /*07f0*/  IADD3 R7, R17, UR17, RZ ;  /* 0x0000001111077c10 */ /* 0x000fe2000fffe0ff */
[----:B------:R-:W-:Y:S02]  /*0800*/  UIADD3 UR4, UR4, 0x10ef, URZ ;  /* 0x000010ef04047890 */ /* 0x000fe4000fffe03f */
[--C-:B------:R-:W-:Y:S01]  /*0810*/  IMAD.WIDE R14, R15, 0x4, R34.reuse ;  /* 0x000000040f0e7825 */ /* 0x100fe200078e0222 */
[----:B------:R-:W5:Y:S01]  /*0820*/  @P6 LDG.E.EL R22, desc[UR20][R12.64] ;  /* 0x000000140c166981 */ /* 0x000f62000c2e1900 */
[----:B------:R-:W-:Y:S02]  /*0830*/  CS2R R54, SRZ ;  /* 0x0000000000367805 */ /* 0x000fe4000001ff00 */
[----:B------:R-:W-:Y:S01]  /*0840*/  IMAD.WIDE R6, R7, 0x4, R34 ;  /* 0x0000000407067825 */ /* 0x000fe200078e0222 */
[----:B------:R-:W5:Y:S01]  /*0850*/  @P6 LDG.E.EL R19, desc[UR20][R14.64] ;  /* 0x000000140e136981 */ /* 0x000f62000c2e1900 */
[----:B------:R-:W-:-:S02]  /*0860*/  IADD3 R25, R17, UR4, RZ ;  /* 0x0000000411197c10 */ /* 0x000fc4000fffe0ff */
[----:B------:R-:W-:Y:S01]  /*0870*/  IADD3 R0, R33, 0x1, RZ ;  /* 0x0000000121007810 */ /* 0x000fe20007ffe0ff */
[----:B------:R0:W5:Y:S01]  /*0880*/  @P5 LDG.E.EL R55, desc[UR20][R6.64] ;  /* 0x0000001406375981 */ /* 0x000162000c2e1900 */
[----:B------:R-:W-:Y:S02]  /*0890*/  IADD3 R5, R17, UR18, RZ ;  /* 0x0000001211057c10 */ /* 0x000fe4000fffe0ff */
[----:B------:R-:W-:Y:S01]  /*08a0*/  IADD3 R3, R9, UR18, RZ ;  /* 0x0000001209037c10 */ /* 0x000fe2000fffe0ff */
[--C-:B------:R-:W-:Y:S01]  /*08b0*/  IMAD.WIDE R24, R25, 0x4, R34.reuse ;  /* 0x0000000419187825 */ /* 0x100fe200078e0222 */
[----:B------:R-:W-:Y:S02]  /*08c0*/  MOV R28, UR19 ;  /* 0x00000013001c7c02 */ /* 0x000fe40008000f00 */
[----:B------:R-:W-:Y:S01]  /*08d0*/  ISETP.GE.U32.AND P0, PT, R0, 0x11, PT ;  /* 0x000000110000780c */ /* 0x000fe20003f06070 */
[----:B------:R-:W-:Y:S01]  /*08e0*/  VIADD R31, R44, 0xfffffff0 ;  /* 0xfffffff02c1f7836 */ /* 0x000fe20000000000 */
[----:B------:R-:W-:Y:S01]  /*08f0*/  IADD3 R29, R9, UR4, RZ ;  /* 0x00000004091d7c10 */ /* 0x000fe2000fffe0ff */
[----:B0-----:R-:W-:Y:S01]  /*0900*/  VIADD R7, R9, UR17 ;  /* 0x0000001109077c36 */ /* 0x001fe20008000000 */
[----:B------:R0:W5:Y:S01]  /*0910*/  @P5 LDG.E.EL R53, desc[UR20][R24.64] ;  /* 0x0000001418355981 */ /* 0x000162000c2e1900 */
[----:B------:R-:W-:Y:S01]  /*0920*/  IMAD.WIDE R4, R5, 0x4, R34 ;  /* 0x0000000405047825 */ /* 0x000fe200078e0222 */
[----:B------:R-:W-:-:S03]  /*0930*/  MOV R17, RZ ;  /* 0x000000ff00117202 */ /* 0x000fc60000000f00 */
[----:B------:R-:W-:Y:S01]  /*0940*/  IMAD.MOV.U32 R0, RZ, RZ, RZ ;  /* 0x000000ffff007224 */ /* 0x000fe200078e00ff */
[----:B------:R-:W5:Y:S01]  /*0950*/  @P5 LDG.E.EL R54, desc[UR20][R4.64] ;  /* 0x0000001404365981 */ /* 0x000f62000c2e1900 */
[----:B------:R-:W-:-:S04]  /*0960*/  IMAD.WIDE R2, R3, 0x4, R34 ;  /* 0x0000000403027825 */ /* 0x000fc800078e0222 */
[----:B------:R-:W-:Y:S01]  /*0970*/  IMAD.WIDE R6, R7, 0x4, R34 ;  /* 0x0000000407067825 */ /* 0x000fe200078e0222 */
[----:B------:R1:W5:Y:S03]  /*0980*/  @P6 LDG.E.EL R41, desc[UR20][R2.64] ;  /* 0x0000001402296981 */ /* 0x000366000c2e1900 */
[----:B0-----:R-:W-:Y:S01]  /*0990*/  IMAD R25, R28, 0x1210, R31 ;  /* 0x000012101c197824 */ /* 0x001fe200078e021f */
[----:B------:R0:W5:Y:S01]  /*09a0*/  @P6 LDG.E.EL R0, desc[UR20][R6.64] ;  /* 0x0000001406006981 */ /* 0x000162000c2e1900 */
[----:B------:R-:W-:-:S05]  /*09b0*/  IMAD.WIDE R28, R29, 0x4, R34 ;  /* 0x000000041d1c7825 */ /* 0x000fca00078e0222 */
[----:B------:R0:W5:Y:S01]  /*09c0*/  @P6 LDG.E.EL R17, desc[UR20][R28.64] ;  /* 0x000000141c116981 */ /* 0x000162000c2e1900 */
[----:B------:R-:W-:Y:S02]  /*09d0*/  ISETP.LT.U32.AND P3, PT, R9, 0x110, !P0 ;  /* 0x000001100900780c */ /* 0x000fe40004761070 */
[----:B-1----:R-:W-:Y:S01]  /*09e0*/  IADD3 R3, R31, UR5, RZ ;  /* 0x000000051f037c10 */ /* 0x002fe2000fffe0ff */
[----:B0-----:R-:W-:Y:S01]  /*09f0*/  VIADD R7, R31, UR7 ;  /* 0x000000071f077c36 */ /* 0x001fe20008000000 */
[----:B------:R-:W-:Y:S02]  /*0a00*/  CS2R R12, SRZ ;  /* 0x00000000000c7805 */ /* 0x000fe4000001ff00 */
[----:B------:R-:W-:Y:S01]  /*0a10*/  IADD3 R9, R31, UR9, RZ ;  /* 0x000000091f097c10 */ /* 0x000fe2000fffe0ff */
[----:B------:R-:W-:-:S04]  /*0a20*/  IMAD.WIDE R2, R3, 0x4, R34 ;  /* 0x0000000403027825 */ /* 0x000fc800078e0222 */
[----:B------:R-:W-:Y:S01]  /*0a30*/  IMAD.WIDE R6, R7, 0x4, R34 ;  /* 0x0000000407067825 */ /* 0x000fe200078e0222 */
[----:B------:R-:W-:Y:S01]  /*0a40*/  IADD3 R51, R31, UR10, RZ ;  /* 0x0000000a1f337c10 */ /* 0x000fe2000fffe0ff */
[----:B------:R0:W5:Y:S01]  /*0a50*/  @P3 LDG.E.EL R23, desc[UR20][R2.64] ;  /* 0x0000001402173981 */ /* 0x000162000c2e1900 */
[----:B------:R-:W-:-:S03]  /*0a60*/  IADD3 R61, R31, UR8, RZ ;  /* 0x000000081f3d7c10 */ /* 0x000fc6000fffe0ff */
[----:B------:R1:W5:Y:S01]  /*0a70*/  @P3 LDG.E.EL R12, desc[UR20][R6.64] ;  /* 0x00000014060c3981 */ /* 0x000362000c2e1900 */
[----:B------:R-:W-:Y:S02]  /*0a80*/  IADD3 R15, R31, UR6, RZ ;  /* 0x000000061f0f7c10 */ /* 0x000fe4000fffe0ff */
[----:B------:R-:W-:Y:S01]  /*0a90*/  CS2R R28, SRZ ;  /* 0x00000000001c7805 */ /* 0x000fe2000001ff00 */
[--C-:B0-----:R-:W-:Y:S01]  /*0aa0*/  IMAD.WIDE R2, R9, 0x4, R34.reuse ;  /* 0x0000000409027825 */ /* 0x101fe200078e0222 */
[----:B-1----:R-:W-:Y:S02]  /*0ab0*/  IADD3 R7, R31, UR12, RZ ;  /* 0x0000000c1f077c10 */ /* 0x002fe4000fffe0ff */
[----:B------:R-:W-:Y:S01]  /*0ac0*/  CS2R R4, SRZ ;  /* 0x0000000000047805 */ /* 0x000fe2000001ff00 */
[----:B------:R-:W-:Y:S01]  /*0ad0*/  IMAD.WIDE R50, R51, 0x4, R34 ;  /* 0x0000000433327825 */ /* 0x000fe200078e0222 */
[----:B------:R0:W5:Y:S01]  /*0ae0*/  @P3 LDG.E.EL R13, desc[UR20][R2.64] ;  /* 0x00000014020d3981 */ /* 0x000162000c2e1900 */
[----:B------:R-:W-:-:S02]  /*0af0*/  IADD3 R9, R31, UR13, RZ ;  /* 0x0000000d1f097c10 */ /* 0x000fc4000fffe0ff */
[--C-:B------:R-:W-:Y:S01]  /*0b00*/  IMAD.WIDE R24, R25, 0x4, R34.reuse ;  /* 0x0000000419187825 */ /* 0x100fe200078e0222 */
[----:B------:R-:W-:Y:S01]  /*0b10*/  HFMA2.MMA R6, -RZ, RZ, 0, 0 ;  /* 0x00000000ff067435 */ /* 0x000fe200000001ff */
[----:B------:R1:W5:Y:S02]  /*0b20*/  @P3 LDG.E.EL R28, desc[UR20][R50.64] ;  /* 0x00000014321c3981 */ /* 0x000364000c2e1900 */
[--C-:B------:R-:W-:Y:S02]  /*0b30*/  IMAD.WIDE R60, R61, 0x4, R34.reuse ;  /* 0x000000043d3c7825 */ /* 0x100fe400078e0222 */
[----:B------:R1:W5:Y:S02]  /*0b40*/  @P3 LDG.E.EL R5, desc[UR20][R24.64] ;  /* 0x0000001418053981 */ /* 0x000364000c2e1900 */
[----:B0-----:R-:W-:Y:S02]  /*0b50*/  IMAD.WIDE R2, R7, 0x4, R34 ;  /* 0x0000000407027825 */ /* 0x001fe400078e0222 */
[----:B------:R0:W5:Y:S02]  /*0b60*/  @P3 LDG.E.EL R37, desc[UR20][R60.64] ;  /* 0x000000143c253981 */ /* 0x000164000c2e1900 */
[----:B------:R-:W-:-:S02]  /*0b70*/  VIADD R7, R31, UR14 ;  /* 0x0000000e1f077c36 */ /* 0x000fc40008000000 */
[--C-:B------:R-:W-:Y:S01]  /*0b80*/  IMAD.WIDE R14, R15, 0x4, R34.reuse ;  /* 0x000000040f0e7825 */ /* 0x100fe200078e0222 */
[----:B------:R-:W5:Y:S03]  /*0b90*/  @P3 LDG.E.EL R29, desc[UR20][R2.64] ;  /* 0x00000014021d3981 */ /* 0x000f66000c2e1900 */
[--C-:B-1----:R-:W-:Y:S01]  /*0ba0*/  IMAD.WIDE R50, R7, 0x4, R34.reuse ;  /* 0x0000000407327825 */ /* 0x102fe200078e0222 */
[----:B------:R-:W-:Y:S01]  /*0bb0*/  IADD3 R7, R31, UR15, RZ ;  /* 0x0000000f1f077c10 */ /* 0x000fe2000fffe0ff */
[----:B------:R1:W5:Y:S02]  /*0bc0*/  @P3 LDG.E.EL R4, desc[UR20][R14.64] ;  /* 0x000000140e043981 */ /* 0x000364000c2e1900 */
[----:B------:R-:W-:Y:S02]  /*0bd0*/  VIADD R25, R31, UR11 ;  /* 0x0000000b1f197c36 */ /* 0x000fe40008000000 */
[----:B0-----:R-:W-:Y:S01]  /*0be0*/  IMAD.WIDE R60, R9, 0x4, R34 ;  /* 0x00000004093c7825 */ /* 0x001fe200078e0222 */
[----:B------:R-:W-:-:S03]  /*0bf0*/  MOV R9, RZ ;  /* 0x000000ff00097202 */ /* 0x000fc60000000f00 */
[--C-:B------:R-:W-:Y:S01]  /*0c00*/  IMAD.WIDE R24, R25, 0x4, R34.reuse ;  /* 0x0000000419187825 */ /* 0x100fe200078e0222 */
[----:B------:R0:W5:Y:S01]  /*0c10*/  @P3 LDG.E.EL R6, desc[UR20][R60.64] ;  /* 0x000000143c063981 */ /* 0x000162000c2e1900 */
[----:B-1----:R-:W-:Y:S02]  /*0c20*/  CS2R R14, SRZ ;  /* 0x00000000000e7805 */ /* 0x002fe4000001ff00 */
[----:B------:R-:W-:Y:S01]  /*0c30*/  IMAD.WIDE R2, R7, 0x4, R34 ;  /* 0x0000000407027825 */ /* 0x000fe200078e0222 */
[----:B------:R-:W-:-:S03]  /*0c40*/  IADD3 R7, R31, UR16, RZ ;  /* 0x000000101f077c10 */ /* 0x000fc6000fffe0ff */
[----:B------:R1:W5:Y:S01]  /*0c50*/  @P3 LDG.E.EL R14, desc[UR20][R24.64] ;  /* 0x00000014180e3981 */ /* 0x000362000c2e1900 */
[----:B0-----:R-:W-:-:S03]  /*0c60*/  VIADD R61, R31, UR17 ;  /* 0x000000111f3d7c36 */ /* 0x001fc60008000000 */
[----:B------:R0:W5:Y:S01]  /*0c70*/  @P3 LDG.E.EL R9, desc[UR20][R2.64] ;  /* 0x0000001402093981 */ /* 0x000162000c2e1900 */
[----:B------:R-:W-:-:S03]  /*0c80*/  IMAD.WIDE R60, R61, 0x4, R34 ;  /* 0x000000043d3c7825 */ /* 0x000fc600078e0222 */
[----:B------:R0:W5:Y:S01]  /*0c90*/  @P3 LDG.E.EL R15, desc[UR20][R50.64] ;  /* 0x00000014320f3981 */ /* 0x000162000c2e1900 */
[----:B-1----:R-:W-:Y:S01]  /*0ca0*/  CS2R R24, SRZ ;  /* 0x0000000000187805 */ /* 0x002fe2000001ff00 */
[----:B0-----:R-:W-:Y:S01]  /*0cb0*/  IMAD.WIDE R2, R7, 0x4, R34 ;  /* 0x0000000407027825 */ /* 0x001fe200078e0222 */
[----:B------:R-:W-:-:S04]  /*0cc0*/  HFMA2.MMA R7, -RZ, RZ, 0, 0 ;  /* 0x00000000ff077435 */ /* 0x000fc800000001ff */
[----:B------:R-:W5:Y:S01]  /*0cd0*/  @P3 LDG.E.EL R25, desc[UR20][R60.64] ;  /* 0x000000143c193981 */ /* 0x000f62000c2e1900 */
[----:B------:R-:W-:-:S03]  /*0ce0*/  IADD3 R51, R31, UR18, RZ ;  /* 0x000000121f337c10 */ /* 0x000fc6000fffe0ff */
[----:B------:R0:W5:Y:S02]  /*0cf0*/  @P3 LDG.E.EL R24, desc[UR20][R2.64] ;  /* 0x0000001402183981 */ /* 0x000164000c2e1900 */
[----:B------:R-:W-:-:S05]  /*0d00*/  IMAD.WIDE R50, R51, 0x4, R34 ;  /* 0x0000000433327825 */ /* 0x000fca00078e0222 */
[----:B------:R1:W5:Y:S01]  /*0d10*/  @P3 LDG.E.EL R7, desc[UR20][R50.64] ;  /* 0x0000001432073981 */ /* 0x000362000c2e1900 */
[----:B0-----:R-:W-:Y:S01]  /*0d20*/  IADD3 R3, R31, UR4, RZ ;  /* 0x000000041f037c10 */ /* 0x001fe2000fffe0ff */
[----:B------:R-:W-:Y:S01]  /*0d30*/  IMAD.MOV.U32 R31, RZ, RZ, RZ ;  /* 0x000000ffff1f7224 */ /* 0x000fe200078e00ff */
[----:B-1----:R-:W-:-:S03]  /*0d40*/  MOV R51, UR19 ;  /* 0x0000001300337c02 */ /* 0x002fc60008000f00 */
[----:B------:R-:W-:-:S05]  /*0d50*/  IMAD.WIDE R2, R3, 0x4, R34 ;  /* 0x0000000403027825 */ /* 0x000fca00078e0222 */
[----:B------:R0:W5:Y:S01]  /*0d60*/  @P3 LDG.E.EL R31, desc[UR20][R2.64] ;  /* 0x00000014021f3981 */ /* 0x000162000c2e1900 */
[----:B--2---:R-:W-:Y:S02]  /*0d70*/  SEL R52, R52, RZ, P5 ;  /* 0x000000ff34347207 */ /* 0x004fe40002800000 */
[----:B----4-:R-:W-:Y:S02]  /*0d80*/  SEL R20, R20, RZ, P6 ;  /* 0x000000ff14147207 */ /* 0x010fe40003000000 */
[----:B------:R-:W-:-:S03]  /*0d90*/  SEL R16, R16, RZ, P5 ;  /* 0x000000ff10107207 */ /* 0x000fc60002800000 */
[----:B------:R-:W-:Y:S01]  /*0da0*/  FADD R20, R52, R20 ;  /* 0x0000001434147221 */ /* 0x000fe20000000000 */
[----:B------:R-:W-:Y:S02]  /*0db0*/  SEL R61, R26, RZ, P6 ;  /* 0x000000ff1a3d7207 */ /* 0x000fe40003000000 */
[----:B------:R-:W-:-:S03]  /*0dc0*/  IADD3 R52, R44, 0x10, RZ ;  /* 0x000000102c347810 */ /* 0x000fc60007ffe0ff */
[----:B------:R-:W-:Y:S01]  /*0dd0*/  FADD R60, R16, R61 ;  /* 0x0000003d103c7221 */ /* 0x000fe20000000000 */
[----:B------:R-:W-:Y:S02]  /*0de0*/  IADD3 R16, R44, -0x1, RZ ;  /* 0xffffffff2c107810 */ /* 0x000fe40007ffe0ff */
[----:B------:R-:W-:-:S03]  /*0df0*/  ISETP.LT.U32.AND P4, PT, R52, 0x131, P2 ;  /* 0x000001313400780c */ /* 0x000fc60001781070 */
[----:B------:R-:W-:Y:S02]  /*0e00*/  IMAD R51, R51, 0x1210, R16 ;  /* 0x0000121033337824 */ /* 0x000fe400078e0210 */
[----:B------:R-:W-:Y:S01]  /*0e10*/  IMAD.MOV.U32 R26, RZ, RZ, RZ ;  /* 0x000000ffff1a7224 */ /* 0x000fe200078e00ff */
[----:B---3--:R-:W-:Y:S01]  /*0e20*/  SEL R32, R32, RZ, P5 ;  /* 0x000000ff20207207 */ /* 0x008fe20002800000 */
[----:B------:R-:W-:Y:S01]  /*0e30*/  IMAD.WIDE R50, R51, 0x4, R34 ;  /* 0x0000000433327825 */ /* 0x000fe200078e0222 */
[----:B------:R-:W-:Y:S02]  /*0e40*/  SEL R27, R27, RZ, P6 ;  /* 0x000000ff1b1b7207 */ /* 0x000fe40003000000 */
[----:B0-----:R-:W-:Y:S02]  /*0e50*/  IADD3 R3, R16, UR5, RZ ;  /* 0x0000000510037c10 */ /* 0x001fe4000fffe0ff */
[----:B------:R-:W-:Y:S01]  /*0e60*/  SEL R59, R59, RZ, P5 ;  /* 0x000000ff3b3b7207 */ /* 0x000fe20002800000 */
[----:B------:R0:W2:Y:S01]  /*0e70*/  @P4 LDG.E.EL R26, desc[UR20][R50.64] ;  /* 0x00000014321a4981 */ /* 0x0000a2000c2e1900 */
[----:B------:R-:W-:Y:S01]  /*0e80*/  FADD R27, R32, R27 ;  /* 0x0000001b201b7221 */ /* 0x000fe20000000000 */
[----:B-----5:R-:W-:Y:S01]  /*0e90*/  SEL R58, R58, RZ, P6 ;  /* 0x000000ff3a3a7207 */ /* 0x020fe20003000000 */
[----:B------:R-:W-:Y:S01]  /*0ea0*/  IMAD.WIDE R2, R3, 0x4, R34 ;  /* 0x0000000403027825 */ /* 0x000fe200078e0222 */
[----:B------:R-:W-:-:S02]  /*0eb0*/  MOV R32, RZ ;  /* 0x000000ff00207202 */ /* 0x000fc40000000f00 */
[----:B0-----:R-:W-:Y:S01]  /*0ec0*/  IADD3 R51, R16, UR6, RZ ;  /* 0x0000000610337c10 */ /* 0x001fe2000fffe0ff */
[----:B------:R-:W-:Y:S01]  /*0ed0*/  FADD R58, R59, R58 ;  /* 0x0000003a3b3a7221 */ /* 0x000fe20000000000 */
[----:B------:R-:W-:Y:S01]  /*0ee0*/  SEL R11, R11, RZ, P6 ;  /* 0x000000ff0b0b7207 */ /* 0x000fe20003000000 */
[----:B------:R-:W-:Y:S01]  /*0ef0*/  IMAD.MOV.U32 R59, RZ, RZ, RZ ;  /* 0x000000ffff3b7224 */ /* 0x000fe200078e00ff */
[----:B------:R0:W3:Y:S01]  /*0f00*/  @P4 LDG.E.EL R32, desc[UR20][R2.64] ;  /* 0x0000001402204981 */ /* 0x0000e2000c2e1900 */
[----:B------:R-:W-:Y:S01]  /*0f10*/  SEL R30, R30, RZ, P5 ;  /* 0x000000ff1e1e7207 */ /* 0x000fe20002800000 */
[----:B------:R-:W-:-:S04]  /*0f20*/  IMAD.WIDE R50, R51, 0x4, R34 ;  /* 0x0000000433327825 */ /* 0x000fc800078e0222 */
[----:B------:R-:W-:Y:S01]  /*0f30*/  FADD R11, R30, R11 ;  /* 0x0000000b1e0b7221 */ /* 0x000fe20000000000 */
[----:B------:R-:W-:Y:S01]  /*0f40*/  HFMA2.MMA R30, -RZ, RZ, 0, 0 ;  /* 0x00000000ff1e7435 */ /* 0x000fe200000001ff */
[----:B------:R1:W4:Y:S01]  /*0f50*/  @P4 LDG.E.EL R59, desc[UR20][R50.64] ;  /* 0x00000014323b4981 */ /* 0x000322000c2e1900 */
[----:B0-----:R-:W-:Y:S02]  /*0f60*/  IADD3 R3, R16, UR7, RZ ;  /* 0x0000000710037c10 */ /* 0x001fe4000fffe0ff */
[----:B------:R-:W-:Y:S02]  /*0f70*/  SEL R45, R45, RZ, P5 ;  /* 0x000000ff2d2d7207 */ /* 0x000fe40002800000 */
[----:B------:R-:W-:Y:S01]  /*0f80*/  SEL R57, R57, RZ, P6 ;  /* 0x000000ff39397207 */ /* 0x000fe20003000000 */
[----:B------:R-:W-:Y:S01]  /*0f90*/  IMAD.WIDE R2, R3, 0x4, R34 ;  /* 0x0000000403027825 */ /* 0x000fe200078e0222 */
[----:B-1----:R-:W-:-:S03]  /*0fa0*/  IADD3 R51, R16, UR8, RZ ;  /* 0x0000000810337c10 */ /* 0x002fc6000fffe0ff */
[----:B------:R-:W-:Y:S01]  /*0fb0*/  FADD R57, R45, R57 ;  /* 0x000000392d397221 */ /* 0x000fe20000000000 */
[----:B------:R-:W-:Y:S01]  /*0fc0*/  IMAD.MOV.U32 R45, RZ, RZ, RZ ;  /* 0x000000ffff2d7224 */ /* 0x000fe200078e00ff */
[----:B------:R0:W5:Y:S01]  /*0fd0*/  @P4 LDG.E.EL R30, desc[UR20][R2.64] ;  /* 0x00000014021e4981 */ /* 0x000162000c2e1900 */
[----:B------:R-:W-:Y:S01]  /*0fe0*/  IMAD.WIDE R50, R51, 0x4, R34 ;  /* 0x0000000433327825 */ /* 0x000fe200078e0222 */
[----:B------:R-:W-:-:S04]  /*0ff0*/  SEL R8, R8, RZ, P5 ;  /* 0x000000ff08087207 */ /* 0x000fc80002800000 */
[----:B------:R1:W5:Y:S01]  /*1000*/  @P4 LDG.E.EL R45, desc[UR20][R50.64] ;  /* 0x00000014322d4981 */ /* 0x000362000c2e1900 */
[----:B------:R-:W-:Y:S02]  /*1010*/  SEL R61, R36, RZ, P6 ;  /* 0x000000ff243d7207 */ /* 0x000fe40003000000 */
[----:B0-----:R-:W-:-:S03]  /*1020*/  IADD3 R3, R16, UR9, RZ ;  /* 0x0000000910037c10 */ /* 0x001fc6000fffe0ff */
[----:B------:R-:W-:Y:S01]  /*1030*/  FADD R36, R8, R61 ;  /* 0x0000003d08247221 */ /* 0x000fe20000000000 */
[----:B------:R-:W-:Y:S02]  /*1040*/  MOV R8, RZ ;  /* 0x000000ff00087202 */ /* 0x000fe40000000f00 */
[----:B-1----:R-:W-:Y:S01]  /*1050*/  IADD3 R51, R16, UR10, RZ ;  /* 0x0000000a10337c10 */ /* 0x002fe2000fffe0ff */
[--C-:B------:R-:W-:Y:S01]  /*1060*/  IMAD.WIDE R2, R3, 0x4, R34.reuse ;  /* 0x0000000403027825 */ /* 0x100fe200078e0222 */
[----:B------:R-:W-:Y:S02]  /*1070*/  SEL R10, R10, RZ, P5 ;  /* 0x000000ff0a0a7207 */ /* 0x000fe40002800000 */
[----:B------:R-:W-:Y:S01]  /*1080*/  SEL R61, R48, RZ, P6 ;  /* 0x000000ff303d7207 */ /* 0x000fe20003000000 */
[----:B------:R-:W-:Y:S01]  /*1090*/  IMAD.MOV.U32 R48, RZ, RZ, RZ ;  /* 0x000000ffff307224 */ /* 0x000fe200078e00ff */
[----:B------:R0:W5:Y:S01]  /*10a0*/  @P4 LDG.E.EL R8, desc[UR20][R2.64] ;  /* 0x0000001402084981 */ /* 0x000162000c2e1900 */
[----:B------:R-:W-:Y:S01]  /*10b0*/  SEL R49, R49, RZ, P6 ;  /* 0x000000ff31317207 */ /* 0x000fe20003000000 */
[----:B------:R-:W-:-:S04]  /*10c0*/  IMAD.WIDE R50, R51, 0x4, R34 ;  /* 0x0000000433327825 */ /* 0x000fc800078e0222 */
[----:B------:R-:W-:Y:S01]  /*10d0*/  FADD R49, R10, R49 ;  /* 0x000000310a317221 */ /* 0x000fe20000000000 */
[----:B------:R-:W-:Y:S01]  /*10e0*/  HFMA2.MMA R10, -RZ, RZ, 0, 0 ;  /* 0x00000000ff0a7435 */ /* 0x000fe200000001ff */
[----:B------:R1:W5:Y:S01]  /*10f0*/  @P4 LDG.E.EL R48, desc[UR20][R50.64] ;  /* 0x0000001432304981 */ /* 0x000362000c2e1900 */
[----:B0-----:R-:W-:Y:S02]  /*1100*/  IADD3 R3, R16, UR11, RZ ;  /* 0x0000000b10037c10 */ /* 0x001fe4000fffe0ff */
[----:B------:R-:W-:Y:S02]  /*1110*/  SEL R47, R47, RZ, P5 ;  /* 0x000000ff2f2f7207 */ /* 0x000fe40002800000 */
[----:B------:R-:W-:Y:S01]  /*1120*/  SEL R18, R18, RZ, P6 ;  /* 0x000000ff12127207 */ /* 0x000fe20003000000 */
[----:B------:R-:W-:Y:S01]  /*1130*/  IMAD.WIDE R2, R3, 0x4, R34 ;  /* 0x0000000403027825 */ /* 0x000fe200078e0222 */
[----:B-1----:R-:W-:-:S03]  /*1140*/  IADD3 R51, R16, UR12, RZ ;  /* 0x0000000c10337c10 */ /* 0x002fc6000fffe0ff */
[----:B------:R-:W-:Y:S01]  /*1150*/  FADD R47, R47, R18 ;  /* 0x000000122f2f7221 */ /* 0x000fe20000000000 */
[----:B------:R-:W-:Y:S01]  /*1160*/  IMAD.MOV.U32 R18, RZ, RZ, RZ ;  /* 0x000000ffff127224 */ /* 0x000fe200078e00ff */
[----:B------:R-:W-:Y:S01]  /*1170*/  SEL R21, R21, RZ, P5 ;  /* 0x000000ff15157207 */ /* 0x000fe20002800000 */
[----:B------:R-:W-:Y:S01]  /*1180*/  IMAD.WIDE R50, R51, 0x4, R34 ;  /* 0x0000000433327825 */ /* 0x000fe200078e0222 */
[----:B------:R0:W5:Y:S01]  /*1190*/  @P4 LDG.E.EL R10, desc[UR20][R2.64] ;  /* 0x00000014020a4981 */ /* 0x000162000c2e1900 */
[----:B------:R-:W-:-:S03]  /*11a0*/  SEL R38, R38, RZ, P6 ;  /* 0x000000ff26267207 */ /* 0x000fc60003000000 */
[----:B------:R1:W5:Y:S01]  /*11b0*/  @P4 LDG.E.EL R18, desc[UR20][R50.64] ;  /* 0x0000001432124981 */ /* 0x000362000c2e1900 */
[----:B------:R-:W-:Y:S02]  /*11c0*/  SEL R39, R39, RZ, P5 ;  /* 0x000000ff27277207 */ /* 0x000fe40002800000 */
[----:B0-----:R-:W-:Y:S01]  /*11d0*/  IADD3 R3, R16, UR13, RZ ;  /* 0x0000000d10037c10 */ /* 0x001fe2000fffe0ff */
[----:B------:R-:W-:Y:S01]  /*11e0*/  FADD R38, R21, R38 ;  /* 0x0000002615267221 */ /* 0x000fe20000000000 */
[----:B------:R-:W-:Y:S02]  /*11f0*/  MOV R21, RZ ;  /* 0x000000ff00157202 */ /* 0x000fe40000000f00 */
[----:B------:R-:W-:Y:S02]  /*1200*/  SEL R22, R22, RZ, P6 ;  /* 0x000000ff16167207 */ /* 0x000fe40003000000 */
[----:B-1----:R-:W-:Y:S01]  /*1210*/  IADD3 R51, R16, UR14, RZ ;  /* 0x0000000e10337c10 */ /* 0x002fe2000fffe0ff */
[----:B------:R-:W-:Y:S01]  /*1220*/  IMAD.WIDE R2, R3, 0x4, R34 ;  /* 0x0000000403027825 */ /* 0x000fe200078e0222 */
[----:B------:R-:W-:-:S03]  /*1230*/  SEL R40, R40, RZ, P5 ;  /* 0x000000ff28287207 */ /* 0x000fc60002800000 */
[----:B------:R-:W-:Y:S01]  /*1240*/  FADD R39, R39, R22 ;  /* 0x0000001627277221 */ /* 0x000fe20000000000 */
[----:B------:R-:W-:Y:S01]  /*1250*/  SEL R19, R19, RZ, P6 ;  /* 0x000000ff13137207 */ /* 0x000fe20003000000 */
[----:B------:R-:W-:Y:S01]  /*1260*/  IMAD.MOV.U32 R22, RZ, RZ, RZ ;  /* 0x000000ffff167224 */ /* 0x000fe200078e00ff */
[----:B------:R0:W5:Y:S01]  /*1270*/  @P4 LDG.E.EL R21, desc[UR20][R2.64] ;  /* 0x0000001402154981 */ /* 0x000162000c2e1900 */
[----:B------:R-:W-:-:S04]  /*1280*/  IMAD.WIDE R50, R51, 0x4, R34 ;  /* 0x0000000433327825 */ /* 0x000fc800078e0222 */
[----:B------:R-:W-:Y:S01]  /*1290*/  FADD R40, R40, R19 ;  /* 0x0000001328287221 */ /* 0x000fe20000000000 */
[----:B------:R-:W-:Y:S01]  /*12a0*/  HFMA2.MMA R19, -RZ, RZ, 0, 0 ;  /* 0x00000000ff137435 */ /* 0x000fe200000001ff */
[----:B------:R1:W5:Y:S01]  /*12b0*/  @P4 LDG.E.EL R22, desc[UR20][R50.64] ;  /* 0x0000001432164981 */ /* 0x000362000c2e1900 */
[----:B0-----:R-:W-:-:S05]  /*12c0*/  IADD3 R3, R16, UR15, RZ ;  /* 0x0000000f10037c10 */ /* 0x001fca000fffe0ff */
[----:B------:R-:W-:Y:S01]  /*12d0*/  IMAD.WIDE R2, R3, 0x4, R34 ;  /* 0x0000000403027825 */ /* 0x000fe200078e0222 */
[----:B------:R-:W-:Y:S02]  /*12e0*/  SEL R55, R55, RZ, P5 ;  /* 0x000000ff37377207 */ /* 0x000fe40002800000 */
[----:B------:R-:W-:Y:S02]  /*12f0*/  SEL R54, R54, RZ, P5 ;  /* 0x000000ff36367207 */ /* 0x000fe40002800000 */
[----:B------:R0:W5:Y:S01]  /*1300*/  @P4 LDG.E.EL R19, desc[UR20][R2.64] ;  /* 0x0000001402134981 */ /* 0x000162000c2e1900 */
[----:B------:R-:W-:Y:S02]  /*1310*/  SEL R41, R41, RZ, P6 ;  /* 0x000000ff29297207 */ /* 0x000fe40003000000 */
[----:B-1----:R-:W-:Y:S02]  /*1320*/  IADD3 R51, R16, UR16, RZ ;  /* 0x0000001010337c10 */ /* 0x002fe4000fffe0ff */
[----:B------:R-:W-:-:S02]  /*1330*/  SEL R0, R0, RZ, P6 ;  /* 0x000000ff00007207 */ /* 0x000fc40003000000 */
[----:B0-----:R-:W-:Y:S01]  /*1340*/  IADD3 R3, R16, UR17, RZ ;  /* 0x0000001110037c10 */ /* 0x001fe2000fffe0ff */
[----:B------:R-:W-:Y:S01]  /*1350*/  FADD R54, R54, R41 ;  /* 0x0000002936367221 */ /* 0x000fe20000000000 */
[----:B------:R-:W-:Y:S02]  /*1360*/  SEL R53, R53, RZ, P5 ;  /* 0x000000ff35357207 */ /* 0x000fe40002800000 */
[----:B------:R-:W-:Y:S01]  /*1370*/  SEL R17, R17, RZ, P6 ;  /* 0x000000ff11117207 */ /* 0x000fe20003000000 */
[----:B------:R-:W-:Y:S01]  /*1380*/  FADD R55, R55, R0 ;  /* 0x0000000037377221 */ /* 0x000fe20000000000 */
[----:B------:R-:W-:Y:S01]  /*1390*/  MOV R41, RZ ;  /* 0x000000ff00297202 */ /* 0x000fe20000000f00 */
[----:B------:R-:W-:Y:S02]  /*13a0*/  IMAD.MOV.U32 R0, RZ, RZ, RZ ;  /* 0x000000ffff007224 */ /* 0x000fe400078e00ff */
[----:B------:R-:W-:-:S04]  /*13b0*/  IMAD.WIDE R2, R3, 0x4, R34 ;  /* 0x0000000403027825 */ /* 0x000fc800078e0222 */
[----:B------:R-:W-:Y:S01]  /*13c0*/  FADD R53, R53, R17 ;  /* 0x0000001135357221 */ /* 0x000fe20000000000 */
[----:B------:R-:W-:Y:S01]  /*13d0*/  IADD3 R17, R16, UR18, RZ ;  /* 0x0000001210117c10 */ /* 0x000fe2000fffe0ff */
[--C-:B------:R-:W-:Y:S01]  /*13e0*/  IMAD.WIDE R50, R51, 0x4, R34.reuse ;  /* 0x0000000433327825 */ /* 0x100fe200078e0222 */
[----:B------:R0:W5:Y:S04]  /*13f0*/  @P4 LDG.E.EL R41, desc[UR20][R2.64] ;  /* 0x0000001402294981 */ /* 0x000168000c2e1900 */
[----:B------:R1:W5:Y:S01]  /*1400*/  @P4 LDG.E.EL R0, desc[UR20][R50.64] ;  /* 0x0000001432004981 */ /* 0x000362000c2e1900 */
[----:B0-----:R-:W-:Y:S01]  /*1410*/  IMAD.WIDE R2, R17, 0x4, R34 ;  /* 0x0000000411027825 */ /* 0x001fe200078e0222 */
[----:B-1----:R-:W-:-:S06]  /*1420*/  CS2R R50, SRZ ;  /* 0x0000000000327805 */ /* 0x002fcc000001ff00 */
[----:B------:R0:W5:Y:S01]  /*1430*/  @P4 LDG.E.EL R50, desc[UR20][R2.64] ;  /* 0x0000001402324981 */ /* 0x000162000c2e1900 */
[----:B------:R-:W-:-:S04]  /*1440*/  VIADD R17, R16, UR4 ;  /* 0x0000000410117c36 */ /* 0x000fc80008000000 */
[----:B------:R-:W-:-:S05]  /*1450*/  IMAD.WIDE R16, R17, 0x4, R34 ;  /* 0x0000000411107825 */ /* 0x000fca00078e0222 */
[----:B------:R1:W5:Y:S01]  /*1460*/  @P4 LDG.E.EL R51, desc[UR20][R16.64] ;  /* 0x0000001410334981 */ /* 0x000362000c2e1900 */
[----:B------:R-:W-:Y:S02]  /*1470*/  SEL R56, R56, RZ, P5 ;  /* 0x000000ff38387207 */ /* 0x000fe40002800000 */
[----:B------:R-:W-:-:S03]  /*1480*/  SEL R5, R5, RZ, P3 ;  /* 0x000000ff05057207 */ /* 0x000fc60001800000 */
[----:B------:R-:W-:Y:S01]  /*1490*/  FADD R56, R56, R61 ;  /* 0x0000003d38387221 */ /* 0x000fe20000000000 */
[----:B------:R-:W-:Y:S02]  /*14a0*/  MOV R61, UR19 ;  /* 0x00000013003d7c02 */ /* 0x000fe40008000f00 */
[----:B------:R-:W-:Y:S01]  /*14b0*/  ISETP.GE.AND P6, PT, R44, 0x121, PT ;  /* 0x000001212c00780c */ /* 0x000fe20003fc6270 */
[----:B------:R-:W-:Y:S01]  /*14c0*/  FADD R5, R20, R5 ;  /* 0x0000000514057221 */ /* 0x000fe20000000000 */
[----:B------:R-:W-:Y:S01]  /*14d0*/  HFMA2.MMA R20, -RZ, RZ, 0, 0 ;  /* 0x00000000ff147435 */ /* 0x000fe200000001ff */
[----:B------:R-:W-:-:S04]  /*14e0*/  IMAD R61, R61, 0x1210, R44 ;  /* 0x000012103d3d7824 */ /* 0x000fc800078e022c */
[----:B0-----:R-:W-:Y:S01]  /*14f0*/  IMAD.WIDE R2, R61, 0x4, R34 ;  /* 0x000000043d027825 */ /* 0x001fe200078e0222 */
[----:B------:R-:W-:Y:S02]  /*1500*/  ISETP.LT.U32.AND P5, PT, R52, 0x131, P1 ;  /* 0x000001313400780c */ /* 0x000fe40000fa1070 */
[----:B------:R-:W-:Y:S02]  /*1510*/  SEL R23, R23, RZ, P3 ;  /* 0x000000ff17177207 */ /* 0x000fe40001800000 */
[----:B------:R-:W-:Y:S01]  /*1520*/  SEL R4, R4, RZ, P3 ;  /* 0x000000ff04047207 */ /* 0x000fe20001800000 */
[----:B------:R0:W5:Y:S01]  /*1530*/  @!P6 LDG.E.EL R20, desc[UR20][R2.64] ;  /* 0x000000140214e981 */ /* 0x000162000c2e1900 */
[----:B-1----:R-:W-:Y:S01]  /*1540*/  IADD3 R17, R44, UR7, RZ ;  /* 0x000000072c117c10 */ /* 0x002fe2000fffe0ff */
[----:B------:R-:W-:Y:S01]  /*1550*/  FADD R60, R60, R23 ;  /* 0x000000173c3c7221 */ /* 0x000fe20000000000 */
[----:B------:R-:W-:Y:S01]  /*1560*/  MOV R23, RZ ;  /* 0x000000ff00177202 */ /* 0x000fe20000000f00 */
[----:B------:R-:W-:Y:S01]  /*1570*/  FADD R27, R27, R4 ;  /* 0x000000041b1b7221 */ /* 0x000fe20000000000 */
[----:B------:R-:W-:Y:S01]  /*1580*/  IMAD.MOV.U32 R4, RZ, RZ, RZ ;  /* 0x000000ffff047224 */ /* 0x000fe200078e00ff */
[----:B0-----:R-:W-:Y:S01]  /*1590*/  SEL R3, R12, RZ, P3 ;  /* 0x000000ff0c037207 */ /* 0x001fe20001800000 */
[----:B------:R-:W-:Y:S01]  /*15a0*/  IMAD.WIDE R16, R17, 0x4, R34 ;  /* 0x0000000411107825 */ /* 0x000fe200078e0222 */
[----:B------:R-:W-:Y:S01]  /*15b0*/  SEL R2, R37, RZ, P3 ;  /* 0x000000ff25027207 */ /* 0x000fe20001800000 */
[----:B------:R-:W-:-:S02]  /*15c0*/  HFMA2.MMA R37, -RZ, RZ, 0, 0 ;  /* 0x00000000ff257435 */ /* 0x000fc400000001ff */
[----:B------:R-:W-:Y:S01]  /*15d0*/  FADD R58, R58, R3 ;  /* 0x000000033a3a7221 */ /* 0x000fe20000000000 */
[----:B------:R-:W-:Y:S01]  /*15e0*/  IADD3 R3, R44, UR8, RZ ;  /* 0x000000082c037c10 */ /* 0x000fe2000fffe0ff */
[----:B------:R-:W-:Y:S01]  /*15f0*/  FADD R11, R11, R2 ;  /* 0x000000020b0b7221 */ /* 0x000fe20000000000 */
[----:B------:R-:W-:Y:S01]  /*1600*/  IMAD.MOV.U32 R12, RZ, RZ, RZ ;  /* 0x000000ffff0c7224 */ /* 0x000fe200078e00ff */
[----:B------:R-:W5:Y:S02]  /*1610*/  @P5 LDG.E.EL R4, desc[UR20][R16.64] ;  /* 0x0000001410045981 */ /* 0x000f64000c2e1900 */
[----:B------:R-:W-:Y:S02]  /*1620*/  IMAD.WIDE R2, R3, 0x4, R34 ;  /* 0x0000000403027825 */ /* 0x000fe400078e0222 */
[----:B------:R0:W5:Y:S04]  /*1630*/  @!P6 LDG.E.EL R23, desc[UR20][R16.64] ;  /* 0x000000141017e981 */ /* 0x000168000c2e1900 */
[----:B------:R-:W5:Y:S04]  /*1640*/  @P5 LDG.E.EL R37, desc[UR20][R2.64] ;  /* 0x0000001402255981 */ /* 0x000f68000c2e1900 */
[----:B------:R1:W5:Y:S01]  /*1650*/  @!P6 LDG.E.EL R12, desc[UR20][R2.64] ;  /* 0x00000014020ce981 */ /* 0x000362000c2e1900 */
[----:B0-----:R-:W-:-:S02]  /*1660*/  SEL R16, R13, RZ, P3 ;  /* 0x000000ff0d107207 */ /* 0x001fc40001800000 */
[----:B------:R-:W-:Y:S02]  /*1670*/  SEL R13, R28, RZ, P3 ;  /* 0x000000ff1c0d7207 */ /* 0x000fe40001800000 */
[----:B------:R-:W-:-:S03]  /*1680*/  IADD3 R17, R44, UR9, RZ ;  /* 0x000000092c117c10 */ /* 0x000fc6000fffe0ff */
[----:B------:R-:W-:Y:S01]  /*1690*/  FADD R36, R36, R13 ;  /* 0x0000000d24247221 */ /* 0x000fe20000000000 */
[----:B-1----:R-:W-:Y:S01]  /*16a0*/  SEL R3, R14, RZ, P3 ;  /* 0x000000ff0e037207 */ /* 0x002fe20001800000 */
[----:B------:R-:W-:Y:S01]  /*16b0*/  HFMA2.MMA R13, -RZ, RZ, 0, 0 ;  /* 0x00000000ff0d7435 */ /* 0x000fe200000001ff */
[----:B------:R-:W-:Y:S01]  /*16c0*/  SEL R2, R29, RZ, P3 ;  /* 0x000000ff1d027207 */ /* 0x000fe20001800000 */
[----:B------:R-:W-:Y:S01]  /*16d0*/  FADD R57, R57, R16 ;  /* 0x0000001039397221 */ /* 0x000fe20000000000 */
[----:B------:R-:W-:Y:S01]  /*16e0*/  MOV R28, RZ ;  /* 0x000000ff001c7202 */ /* 0x000fe20000000f00 */
[----:B------:R-:W-:Y:S01]  /*16f0*/  FADD R56, R56, R3 ;  /* 0x0000000338387221 */ /* 0x000fe20000000000 */
[----:B------:R-:W-:Y:S01]  /*1700*/  HFMA2.MMA R14, -RZ, RZ, 0, 0 ;  /* 0x00000000ff0e7435 */ /* 0x000fe200000001ff */
[----:B------:R-:W-:-:S04]  /*1710*/  IMAD.WIDE R16, R17, 0x4, R34 ;  /* 0x0000000411107825 */ /* 0x000fc800078e0222 */
[----:B------:R-:W-:Y:S01]  /*1720*/  FADD R49, R49, R2 ;  /* 0x0000000231317221 */ /* 0x000fe20000000000 */
[----:B------:R-:W-:Y:S01]  /*1730*/  VIADD R3, R44, UR10 ;  /* 0x0000000a2c037c36 */ /* 0x000fe20008000000 */
[----:B------:R-:W-:Y:S01]  /*1740*/  MOV R29, RZ ;  /* 0x000000ff001d7202 */ /* 0x000fe20000000f00 */
[----:B------:R-:W5:Y:S01]  /*1750*/  @P5 LDG.E.EL R28, desc[UR20][R16.64] ;  /* 0x00000014101c5981 */ /* 0x000f62000c2e1900 */
[----:B------:R-:W-:Y:S01]  /*1760*/  SEL R6, R6, RZ, P3 ;  /* 0x000000ff06067207 */ /* 0x000fe20001800000 */
[----:B------:R-:W-:Y:S01]  /*1770*/  IMAD.WIDE R2, R3, 0x4, R34 ;  /* 0x0000000403027825 */ /* 0x000fe200078e0222 */
[----:B------:R-:W-:Y:S01]  /*1780*/  SEL R15, R15, RZ, P3 ;  /* 0x000000ff0f0f7207 */ /* 0x000fe20001800000 */
[----:B------:R0:W5:Y:S02]  /*1790*/  @!P6 LDG.E.EL R13, desc[UR20][R16.64] ;  /* 0x00000014100de981 */ /* 0x000164000c2e1900 */
[----:B------:R-:W-:Y:S02]  /*17a0*/  FADD R47, R47, R6 ;  /* 0x000000062f2f7221 */ /* 0x000fe40000000000 */
[----:B------:R-:W5:Y:S01]  /*17b0*/  @P5 LDG.E.EL R29, desc[UR20][R2.64] ;  /* 0x00000014021d5981 */ /* 0x000f62000c2e1900 */
[----:B------:R-:W-:-:S03]  /*17c0*/  IMAD.MOV.U32 R6, RZ, RZ, RZ ;  /* 0x000000ffff067224 */ /* 0x000fc600078e00ff */
[----:B------:R1:W5:Y:S01]  /*17d0*/  @!P6 LDG.E.EL R14, desc[UR20][R2.64] ;  /* 0x00000014020ee981 */ /* 0x000362000c2e1900 */
[----:B0-----:R-:W-:Y:S01]  /*17e0*/  IADD3 R17, R44, UR11, RZ ;  /* 0x0000000b2c117c10 */ /* 0x001fe2000fffe0ff */
[----:B------:R-:W-:Y:S01]  /*17f0*/  FADD R38, R38, R15 ;  /* 0x0000000f26267221 */ /* 0x000fe20000000000 */
[----:B------:R-:W-:-:S03]  /*1800*/  MOV R15, RZ ;  /* 0x000000ff000f7202 */ /* 0x000fc60000000f00 */
[----:B------:R-:W-:Y:S01]  /*1810*/  IMAD.WIDE R16, R17, 0x4, R34 ;  /* 0x0000000411107825 */ /* 0x000fe200078e0222 */
[----:B-1----:R-:W-:Y:S02]  /*1820*/  SEL R3, R24, RZ, P3 ;  /* 0x000000ff18037207 */ /* 0x002fe40001800000 */
[----:B------:R-:W-:Y:S01]  /*1830*/  SEL R2, R9, RZ, P3 ;  /* 0x000000ff09027207 */ /* 0x000fe20001800000 */
[----:B------:R-:W-:Y:S01]  /*1840*/  HFMA2.MMA R9, -RZ, RZ, 0, 0 ;  /* 0x00000000ff097435 */ /* 0x000fe200000001ff */
[----:B------:R-:W5:Y:S01]  /*1850*/  @P5 LDG.E.EL R6, desc[UR20][R16.64] ;  /* 0x0000001410065981 */ /* 0x000f62000c2e1900 */
[----:B------:R-:W-:Y:S01]  /*1860*/  FADD R40, R40, R3 ;  /* 0x0000000328287221 */ /* 0x000fe20000000000 */
[----:B------:R-:W-:Y:S01]  /*1870*/  IADD3 R3, R44, UR12, RZ ;  /* 0x0000000c2c037c10 */ /* 0x000fe2000fffe0ff */
[----:B------:R-:W-:Y:S01]  /*1880*/  FADD R39, R39, R2 ;  /* 0x0000000227277221 */ /* 0x000fe20000000000 */
[----:B------:R0:W5:Y:S01]  /*1890*/  @!P6 LDG.E.EL R15, desc[UR20][R16.64] ;  /* 0x00000014100fe981 */ /* 0x000162000c2e1900 */
[----:B------:R-:W-:-:S02]  /*18a0*/  IMAD.MOV.U32 R24, RZ, RZ, RZ ;  /* 0x000000ffff187224 */ /* 0x000fc400078e00ff */
[----:B------:R-:W-:Y:S01]  /*18b0*/  IMAD.WIDE R2, R3, 0x4, R34 ;  /* 0x0000000403027825 */ /* 0x000fe200078e0222 */
[----:B------:R-:W-:-:S04]  /*18c0*/  SEL R7, R7, RZ, P3 ;  /* 0x000000ff07077207 */ /* 0x000fc80001800000 */
[----:B------:R-:W5:Y:S01]  /*18d0*/  @P5 LDG.E.EL R9, desc[UR20][R2.64] ;  /* 0x0000001402095981 */ /* 0x000f62000c2e1900 */
[----:B0-----:R-:W-:Y:S02]  /*18e0*/  SEL R16, R25, RZ, P3 ;  /* 0x000000ff19107207 */ /* 0x001fe40001800000 */
[----:B--2---:R-:W-:Y:S02]  /*18f0*/  SEL R26, R26, RZ, P4 ;  /* 0x000000ff1a1a7207 */ /* 0x004fe40002000000 */
[----:B------:R-:W-:Y:S01]  /*1900*/  IADD3 R17, R44, UR13, RZ ;  /* 0x0000000d2c117c10 */ /* 0x000fe2000fffe0ff */
[----:B------:R-:W-:Y:S01]  /*1910*/  FADD R55, R55, R16 ;  /* 0x0000001037377221 */ /* 0x000fe20000000000 */
[----:B------:R-:W-:Y:S01]  /*1920*/  HFMA2.MMA R25, -RZ, RZ, 0, 0 ;  /* 0x00000000ff197435 */ /* 0x000fe200000001ff */
[----:B------:R0:W2:Y:S01]  /*1930*/  @!P6 LDG.E.EL R24, desc[UR20][R2.64] ;  /* 0x000000140218e981 */ /* 0x0000a2000c2e1900 */
[----:B------:R-:W-:Y:S01]  /*1940*/  SEL R16, R31, RZ, P3 ;  /* 0x000000ff1f107207 */ /* 0x000fe20001800000 */
[----:B------:R-:W-:Y:S01]  /*1950*/  FADD R5, R5, R26 ;  /* 0x0000001a05057221 */ /* 0x000fe20000000000 */
[----:B------:R-:W-:Y:S01]  /*1960*/  HFMA2.MMA R26, -RZ, RZ, 0, 0 ;  /* 0x00000000ff1a7435 */ /* 0x000fe200000001ff */
[----:B------:R-:W-:Y:S01]  /*1970*/  FADD R54, R54, R7 ;  /* 0x0000000736367221 */ /* 0x000fe20000000000 */
[----:B------:R-:W-:Y:S01]  /*1980*/  MOV R7, RZ ;  /* 0x000000ff00077202 */ /* 0x000fe20000000f00 */
[----:B------:R-:W-:Y:S01]  /*1990*/  FADD R53, R53, R16 ;  /* 0x0000001035357221 */ /* 0x000fe20000000000 */
[----:B0-----:R-:W-:Y:S01]  /*19a0*/  IMAD.WIDE R2, R17, 0x4, R34 ;  /* 0x0000000411027825 */ /* 0x001fe200078e0222 */
[----:B------:R-:W-:-:S03]  /*19b0*/  MOV R31, RZ ;  /* 0x000000ff001f7202 */ /* 0x000fc60000000f00 */
[----:B------:R-:W-:Y:S01]  /*19c0*/  VIADD R17, R44, UR14 ;  /* 0x0000000e2c117c36 */ /* 0x000fe20008000000 */
[----:B------:R-:W2:Y:S03]  /*19d0*/  @P5 LDG.E.EL R7, desc[UR20][R2.64] ;  /* 0x0000001402075981 */ /* 0x000ea6000c2e1900 */
[----:B------:R-:W-:Y:S01]  /*19e0*/  IMAD.WIDE R16, R17, 0x4, R34 ;  /* 0x0000000411107825 */ /* 0x000fe200078e0222 */
[----:B------:R3:W2:Y:S01]  /*19f0*/  @!P6 LDG.E.EL R25, desc[UR20][R2.64] ;  /* 0x000000140219e981 */ /* 0x0006a2000c2e1900 */
[----:B------:R-:W-:-:S03]  /*1a00*/  IADD3 R61, R44, UR15, RZ ;  /* 0x0000000f2c3d7c10 */ /* 0x000fc6000fffe0ff */
[----:B------:R-:W2:Y:S04]  /*1a10*/  @P5 LDG.E.EL R31, desc[UR20][R16.64] ;  /* 0x00000014101f5981 */ /* 0x000ea8000c2e1900 */
[----:B------:R5:W2:Y:S01]  /*1a20*/  @!P6 LDG.E.EL R26, desc[UR20][R16.64] ;  /* 0x00000014101ae981 */ /* 0x000aa2000c2e1900 */
[----:B---3--:R-:W-:Y:S02]  /*1a30*/  SEL R3, R32, RZ, P4 ;  /* 0x000000ff20037207 */ /* 0x008fe40002000000 */
[----:B----4-:R-:W-:-:S03]  /*1a40*/  SEL R32, R59, RZ, P4 ;  /* 0x000000ff3b207207 */ /* 0x010fc60002000000 */
[----:B------:R-:W-:Y:S01]  /*1a50*/  FADD R2, R60, R3 ;  /* 0x000000033c027221 */ /* 0x000fe20000000000 */
[----:B-----5:R-:W-:Y:S01]  /*1a60*/  SEL R17, R30, RZ, P4 ;  /* 0x000000ff1e117207 */ /* 0x020fe20002000000 */
[----:B------:R-:W-:Y:S01]  /*1a70*/  FADD R3, R27, R32 ;  /* 0x000000201b037221 */ /* 0x000fe20000000000 */
[----:B------:R-:W-:Y:S01]  /*1a80*/  SEL R16, R45, RZ, P4 ;  /* 0x000000ff2d107207 */ /* 0x000fe20002000000 */
[----:B------:R-:W-:Y:S01]  /*1a90*/  IMAD.MOV.U32 R32, RZ, RZ, RZ ;  /* 0x000000ffff207224 */ /* 0x000fe200078e00ff */
[----:B------:R-:W-:Y:S01]  /*1aa0*/  MOV R27, RZ ;  /* 0x000000ff001b7202 */ /* 0x000fe20000000f00 */
[----:B------:R-:W-:Y:S01]  /*1ab0*/  FADD R45, R58, R17 ;  /* 0x000000113a2d7221 */ /* 0x000fe20000000000 */
[----:B------:R-:W-:Y:S01]  /*1ac0*/  IADD3 R59, R44, UR16, RZ ;  /* 0x000000102c3b7c10 */ /* 0x000fe2000fffe0ff */
[----:B------:R-:W-:Y:S01]  /*1ad0*/  HFMA2.MMA R30, -RZ, RZ, 0, 0 ;  /* 0x00000000ff1e7435 */ /* 0x000fe200000001ff */
[----:B------:R-:W-:-:S04]  /*1ae0*/  IMAD.WIDE R60, R61, 0x4, R34 ;  /* 0x000000043d3c7825 */ /* 0x000fc800078e0222 */
[----:B------:R-:W-:Y:S01]  /*1af0*/  FADD R11, R11, R16 ;  /* 0x000000100b0b7221 */ /* 0x000fe20000000000 */
[----:B------:R-:W-:Y:S01]  /*1b00*/  IMAD.MOV.U32 R16, RZ, RZ, RZ ;  /* 0x000000ffff107224 */ /* 0x000fe200078e00ff */
[----:B------:R-:W3:Y:S01]  /*1b10*/  @P5 LDG.E.EL R32, desc[UR20][R60.64] ;  /* 0x000000143c205981 */ /* 0x000ee2000c2e1900 */
[----:B------:R-:W-:Y:S01]  /*1b20*/  SEL R8, R8, RZ, P4 ;  /* 0x000000ff08087207 */ /* 0x000fe20002000000 */
[----:B------:R-:W-:Y:S02]  /*1b30*/  IMAD.WIDE R58, R59, 0x4, R34 ;  /* 0x000000043b3a7825 */ /* 0x000fe400078e0222 */
[----:B------:R0:W4:Y:S04]  /*1b40*/  @!P6 LDG.E.EL R27, desc[UR20][R60.64] ;  /* 0x000000143c1be981 */ /* 0x000128000c2e1900 */
[----:B------:R-:W5:Y:S01]  /*1b50*/  @P5 LDG.E.EL R30, desc[UR20][R58.64] ;  /* 0x000000143a1e5981 */ /* 0x000f62000c2e1900 */
[----:B------:R-:W-:Y:S01]  /*1b60*/  SEL R17, R48, RZ, P4 ;  /* 0x000000ff30117207 */ /* 0x000fe20002000000 */
[----:B------:R-:W-:-:S02]  /*1b70*/  FADD R48, R57, R8 ;  /* 0x0000000839307221 */ /* 0x000fc40000000000 */
[----:B------:R1:W4:Y:S01]  /*1b80*/  @!P6 LDG.E.EL R16, desc[UR20][R58.64] ;  /* 0x000000143a10e981 */ /* 0x000322000c2e1900 */
[----:B0-----:R-:W-:Y:S01]  /*1b90*/  IADD3 R61, R44, UR17, RZ ;  /* 0x000000112c3d7c10 */ /* 0x001fe2000fffe0ff */
[----:B------:R-:W-:Y:S01]  /*1ba0*/  FADD R36, R36, R17 ;  /* 0x0000001124247221 */ /* 0x000fe20000000000 */
[----:B------:R-:W-:Y:S01]  /*1bb0*/  HFMA2.MMA R17, -RZ, RZ, 0, 0 ;  /* 0x00000000ff117435 */ /* 0x000fe200000001ff */
[----:B------:R-:W-:Y:S02]  /*1bc0*/  MOV R8, RZ ;  /* 0x000000ff00087202 */ /* 0x000fe40000000f00 */
[----:B------:R-:W-:Y:S01]  /*1bd0*/  IMAD.WIDE R60, R61, 0x4, R34 ;  /* 0x000000043d3c7825 */ /* 0x000fe200078e0222 */
[----:B------:R-:W-:Y:S02]  /*1be0*/  SEL R57, R10, RZ, P4 ;  /* 0x000000ff0a397207 */ /* 0x000fe40002000000 */
[----:B------:R-:W-:-:S03]  /*1bf0*/  SEL R18, R18, RZ, P4 ;  /* 0x000000ff12127207 */ /* 0x000fc60002000000 */
[----:B------:R-:W-:Y:S01]  /*1c00*/  FADD R56, R56, R57 ;  /* 0x0000003938387221 */ /* 0x000fe20000000000 */
[----:B-1----:R-:W-:Y:S01]  /*1c10*/  VIADD R59, R44, UR18 ;  /* 0x000000122c3b7c36 */ /* 0x002fe20008000000 */
[----:B------:R-:W4:Y:S01]  /*1c20*/  @P5 LDG.E.EL R8, desc[UR20][R60.64] ;  /* 0x000000143c085981 */ /* 0x000f22000c2e1900 */
[----:B------:R-:W-:Y:S01]  /*1c30*/  FADD R49, R49, R18 ;  /* 0x0000001231317221 */ /* 0x000fe20000000000 */
[----:B------:R-:W-:Y:S01]  /*1c40*/  HFMA2.MMA R18, -RZ, RZ, 0, 0 ;  /* 0x00000000ff127435 */ /* 0x000fe200000001ff */
[----:B------:R-:W-:Y:S01]  /*1c50*/  MOV R10, RZ ;  /* 0x000000ff000a7202 */ /* 0x000fe20000000f00 */
[----:B------:R-:W-:Y:S01]  /*1c60*/  IMAD.WIDE R58, R59, 0x4, R34 ;  /* 0x000000043b3a7825 */ /* 0x000fe200078e0222 */
[----:B------:R0:W4:Y:S04]  /*1c70*/  @!P6 LDG.E.EL R17, desc[UR20][R60.64] ;  /* 0x000000143c11e981 */ /* 0x000128000c2e1900 */
[----:B------:R-:W4:Y:S04]  /*1c80*/  @P5 LDG.E.EL R10, desc[UR20][R58.64] ;  /* 0x000000143a0a5981 */ /* 0x000f28000c2e1900 */
[----:B------:R1:W4:Y:S01]  /*1c90*/  @!P6 LDG.E.EL R18, desc[UR20][R58.64] ;  /* 0x000000143a12e981 */ /* 0x000322000c2e1900 */
[----:B------:R-:W-:-:S02]  /*1ca0*/  SEL R57, R22, RZ, P4 ;  /* 0x000000ff16397207 */ /* 0x000fc40002000000 */
[----:B0-----:R-:W-:-:S03]  /*1cb0*/  SEL R60, R21, RZ, P4 ;  /* 0x000000ff153c7207 */ /* 0x001fc60002000000 */
[----:B------:R-:W-:Y:S01]  /*1cc0*/  FADD R38, R38, R57 ;  /* 0x0000003926267221 */ /* 0x000fe20000000000 */
[----:B------:R-:W-:Y:S02]  /*1cd0*/  IADD3 R57, R44, UR6, RZ ;  /* 0x000000062c397c10 */ /* 0x000fe4000fffe0ff */
[----:B------:R-:W-:Y:S02]  /*1ce0*/  IADD3 R61, R44, UR5, RZ ;  /* 0x000000052c3d7c10 */ /* 0x000fe4000fffe0ff */
[----:B------:R-:W-:Y:S01]  /*1cf0*/  MOV R22, RZ ;  /* 0x000000ff00167202 */ /* 0x000fe20000000f00 */
[----:B-1----:R-:W-:-:S04]  /*1d00*/  IMAD.WIDE R58, R57, 0x4, R34 ;  /* 0x00000004393a7825 */ /* 0x002fc800078e0222 */
[----:B------:R-:W-:Y:S01]  /*1d10*/  FADD R47, R47, R60 ;  /* 0x0000003c2f2f7221 */ /* 0x000fe20000000000 */
[----:B------:R-:W-:Y:S01]  /*1d20*/  IMAD.MOV.U32 R21, RZ, RZ, RZ ;  /* 0x000000ffff157224 */ /* 0x000fe200078e00ff */
[----:B------:R0:W4:Y:S01]  /*1d30*/  @!P6 LDG.E.EL R22, desc[UR20][R58.64] ;  /* 0x000000143a16e981 */ /* 0x000122000c2e1900 */
[----:B------:R-:W-:Y:S01]  /*1d40*/  IMAD.WIDE R60, R61, 0x4, R34 ;  /* 0x000000043d3c7825 */ /* 0x000fe200078e0222 */
[----:B------:R-:W-:-:S04]  /*1d50*/  SEL R19, R19, RZ, P4 ;  /* 0x000000ff13137207 */ /* 0x000fc80002000000 */
[----:B------:R1:W4:Y:S01]  /*1d60*/  @!P6 LDG.E.EL R21, desc[UR20][R60.64] ;  /* 0x000000143c15e981 */ /* 0x000322000c2e1900 */
[----:B0-----:R-:W-:Y:S02]  /*1d70*/  MOV R59, UR19 ;  /* 0x00000013003b7c02 */ /* 0x001fe40008000f00 */
[----:B-1----:R-:W-:-:S03]  /*1d80*/  IADD3 R61, R44, UR4, RZ ;  /* 0x000000042c3d7c10 */ /* 0x002fc6000fffe0ff */
[----:B------:R-:W-:Y:S01]  /*1d90*/  IMAD R59, R59, 0x1210, R44 ;  /* 0x000012103b3b7824 */ /* 0x000fe200078e022c */
[----:B------:R-:W-:Y:S02]  /*1da0*/  SEL R58, R41, RZ, P4 ;  /* 0x000000ff293a7207 */ /* 0x000fe40002000000 */
[----:B------:R-:W-:Y:S01]  /*1db0*/  SEL R57, R0, RZ, P4 ;  /* 0x000000ff00397207 */ /* 0x000fe20002000000 */
[----:B------:R-:W-:Y:S02]  /*1dc0*/  IMAD.MOV.U32 R0, RZ, RZ, RZ ;  /* 0x000000ffff007224 */ /* 0x000fe400078e00ff */
[----:B------:R-:W-:Y:S01]  /*1dd0*/  FADD R41, R55, R58 ;  /* 0x0000003a37297221 */ /* 0x000fe20000000000 */
[----:B------:R-:W-:Y:S01]  /*1de0*/  IMAD.WIDE R60, R61, 0x4, R34 ;  /* 0x000000043d3c7825 */ /* 0x000fe200078e0222 */
[----:B------:R-:W-:-:S03]  /*1df0*/  MOV R55, RZ ;  /* 0x000000ff00377202 */ /* 0x000fc60000000f00 */
[----:B------:R-:W-:Y:S01]  /*1e00*/  FADD R39, R39, R19 ;  /* 0x0000001327277221 */ /* 0x000fe20000000000 */
[----:B------:R-:W-:Y:S01]  /*1e10*/  FADD R40, R40, R57 ;  /* 0x0000003928287221 */ /* 0x000fe20000000000 */
[----:B------:R-:W-:Y:S01]  /*1e20*/  IMAD.WIDE R58, R59, 0x4, R34 ;  /* 0x000000043b3a7825 */ /* 0x000fe200078e0222 */
[----:B------:R-:W-:Y:S01]  /*1e30*/  HFMA2.MMA R19, -RZ, RZ, 0, 0 ;  /* 0x00000000ff137435 */ /* 0x000fe200000001ff */
[----:B------:R-:W4:Y:S04]  /*1e40*/  @P5 LDG.E.EL R0, desc[UR20][R60.64] ;  /* 0x000000143c005981 */ /* 0x000f28000c2e1900 */
[----:B------:R-:W4:Y:S01]  /*1e50*/  @P5 LDG.E.EL R55, desc[UR20][R58.64] ;  /* 0x000000143a375981 */ /* 0x000f22000c2e1900 */
[----:B------:R-:W-:-:S04]  /*1e60*/  SEL R57, R50, RZ, P4 ;  /* 0x000000ff32397207 */ /* 0x000fc80002000000 */
[----:B------:R0:W4:Y:S01]  /*1e70*/  @!P6 LDG.E.EL R19, desc[UR20][R60.64] ;  /* 0x000000143c13e981 */ /* 0x000122000c2e1900 */
[----:B------:R-:W-:Y:S01]  /*1e80*/  FADD R50, R54, R57 ;  /* 0x0000003936327221 */ /* 0x000fe20000000000 */
[----:B------:R-:W-:Y:S01]  /*1e90*/  HFMA2.MMA R54, -RZ, RZ, 0, 0 ;  /* 0x00000000ff367435 */ /* 0x000fe200000001ff */
[----:B------:R-:W-:-:S04]  /*1ea0*/  VIADD R57, R44, UR5 ;  /* 0x000000052c397c36 */ /* 0x000fc80008000000 */
[----:B0-----:R-:W-:Y:S01]  /*1eb0*/  IMAD.WIDE R60, R57, 0x4, R34 ;  /* 0x00000004393c7825 */ /* 0x001fe200078e0222 */
[----:B------:R-:W-:Y:S02]  /*1ec0*/  SEL R51, R51, RZ, P4 ;  /* 0x000000ff33337207 */ /* 0x000fe40002000000 */
[----:B------:R-:W-:Y:S02]  /*1ed0*/  IADD3 R57, R44, UR6, RZ ;  /* 0x000000062c397c10 */ /* 0x000fe4000fffe0ff */
[----:B------:R0:W4:Y:S01]  /*1ee0*/  @P5 LDG.E.EL R54, desc[UR20][R60.64] ;  /* 0x000000143c365981 */ /* 0x000122000c2e1900 */
[----:B------:R-:W-:Y:S01]  /*1ef0*/  FADD R51, R53, R51 ;  /* 0x0000003335337221 */ /* 0x000fe20000000000 */
[----:B------:R-:W-:Y:S01]  /*1f00*/  MOV R53, RZ ;  /* 0x000000ff00357202 */ /* 0x000fe20000000f00 */
[----:B------:R-:W-:-:S05]  /*1f10*/  IMAD.WIDE R58, R57, 0x4, R34 ;  /* 0x00000004393a7825 */ /* 0x000fca00078e0222 */
[----:B------:R1:W4:Y:S01]  /*1f20*/  @P5 LDG.E.EL R53, desc[UR20][R58.64] ;  /* 0x000000143a355981 */ /* 0x000322000c2e1900 */
[----:B------:R-:W-:Y:S01]  /*1f30*/  ISETP.LT.U32.AND P3, PT, R52, 0x131, !P0 ;  /* 0x000001313400780c */ /* 0x000fe20004761070 */
[----:B0-----:R-:W-:Y:S01]  /*1f40*/  IMAD.U32 R61, RZ, RZ, UR19 ;  /* 0x00000013ff3d7e24 */ /* 0x001fe2000f8e00ff */
[----:B------:R-:W-:Y:S02]  /*1f50*/  SEL R4, R4, RZ, P5 ;  /* 0x000000ff04047207 */ /* 0x000fe40002800000 */
[----:B------:R-:W-:-:S03]  /*1f60*/  SEL R57, R37, RZ, P5 ;  /* 0x000000ff25397207 */ /* 0x000fc60002800000 */
[----:B------:R-:W-:Y:S01]  /*1f70*/  FADD R37, R45, R4 ;  /* 0x000000042d257221 */ /* 0x000fe20000000000 */
[----:B------:R-:W-:Y:S01]  /*1f80*/  IADD3 R4, R44, 0x1, RZ ;  /* 0x000000012c047810 */ /* 0x000fe20007ffe0ff */
[----:B------:R-:W-:Y:S01]  /*1f90*/  HFMA2.MMA R45, -RZ, RZ, 0, 0 ;  /* 0x00000000ff2d7435 */ /* 0x000fe200000001ff */
[----:B------:R-:W-:-:S03]  /*1fa0*/  FADD R11, R11, R57 ;  /* 0x000000390b0b7221 */ /* 0x000fc60000000000 */
[----:B------:R-:W-:Y:S01]  /*1fb0*/  IMAD R61, R61, 0x1210, R4 ;  /* 0x000012103d3d7824 */ /* 0x000fe200078e0204 */
[----:B-1----:R-:W-:-:S03]  /*1fc0*/  IADD3 R59, R4, UR5, RZ ;  /* 0x00000005043b7c10 */ /* 0x002fc6000fffe0ff */
[----:B------:R-:W-:-:S05]  /*1fd0*/  IMAD.WIDE R60, R61, 0x4, R34 ;  /* 0x000000043d3c7825 */ /* 0x000fca00078e0222 */
[----:B------:R0:W4:Y:S01]  /*1fe0*/  @P3 LDG.E.EL R45, desc[UR20][R60.64] ;  /* 0x000000143c2d3981 */ /* 0x000122000c2e1900 */
[----:B------:R-:W-:-:S05]  /*1ff0*/  SEL R57, R28, RZ, P5 ;  /* 0x000000ff1c397207 */ /* 0x000fca0002800000 */
[----:B------:R-:W-:Y:S01]  /*2000*/  FADD R28, R48, R57 ;  /* 0x00000039301c7221 */ /* 0x000fe20000000000 */
[----:B------:R-:W-:Y:S01]  /*2010*/  IADD3 R57, R4, UR6, RZ ;  /* 0x0000000604397c10 */ /* 0x000fe2000fffe0ff */
[----:B------:R-:W-:Y:S02]  /*2020*/  IMAD.MOV.U32 R48, RZ, RZ, RZ ;  /* 0x000000ffff307224 */ /* 0x000fe400078e00ff */
[----:B------:R-:W-:-:S04]  /*2030*/  IMAD.WIDE R58, R59, 0x4, R34 ;  /* 0x000000043b3a7825 */ /* 0x000fc800078e0222 */
[----:B0-----:R-:W-:Y:S01]  /*2040*/  IMAD.WIDE R60, R57, 0x4, R34 ;  /* 0x00000004393c7825 */ /* 0x001fe200078e0222 */
[----:B------:R-:W-:Y:S01]  /*2050*/  SEL R29, R29, RZ, P5 ;  /* 0x000000ff1d1d7207 */ /* 0x000fe20002800000 */
[----:B------:R0:W4:Y:S01]  /*2060*/  @P3 LDG.E.EL R48, desc[UR20][R58.64] ;  /* 0x000000143a303981 */ /* 0x000122000c2e1900 */
[----:B------:R-:W-:-:S03]  /*2070*/  SEL R57, R6, RZ, P5 ;  /* 0x000000ff06397207 */ /* 0x000fc60002800000 */
[----:B------:R-:W-:Y:S02]  /*2080*/  FADD R29, R36, R29 ;  /* 0x0000001d241d7221 */ /* 0x000fe40000000000 */
[----:B------:R-:W-:Y:S01]  /*2090*/  FADD R6, R56, R57 ;  /* 0x0000003938067221 */ /* 0x000fe20000000000 */
[----:B------:R-:W-:Y:S02]  /*20a0*/  IADD3 R57, R4, UR7, RZ ;  /* 0x0000000704397c10 */ /* 0x000fe4000fffe0ff */
[----:B------:R-:W-:-:S03]  /*20b0*/  MOV R36, RZ ;  /* 0x000000ff00247202 */ /* 0x000fc60000000f00 */
[----:B0-----:R-:W-:Y:S01]  /*20c0*/  IMAD.WIDE R58, R57, 0x4, R34 ;  /* 0x00000004393a7825 */ /* 0x001fe200078e0222 */
[----:B------:R-:W-:Y:S02]  /*20d0*/  SEL R9, R9, RZ, P5 ;  /* 0x000000ff09097207 */ /* 0x000fe40002800000 */
[----:B------:R-:W-:Y:S01]  /*20e0*/  IADD3 R57, R4, UR8, RZ ;  /* 0x0000000804397c10 */ /* 0x000fe2000fffe0ff */
[----:B------:R0:W4:Y:S01]  /*20f0*/  @P3 LDG.E.EL R36, desc[UR20][R60.64] ;  /* 0x000000143c243981 */ /* 0x000122000c2e1900 */
[----:B------:R-:W-:Y:S02]  /*2100*/  IMAD.MOV.U32 R56, RZ, RZ, RZ ;  /* 0x000000ffff387224 */ /* 0x000fe400078e00ff */
[----:B------:R-:W-:Y:S01]  /*2110*/  FADD R9, R49, R9 ;  /* 0x0000000931097221 */ /* 0x000fe20000000000 */
[----:B------:R-:W-:-:S03]  /*2120*/  HFMA2.MMA R49, -RZ, RZ, 0, 0 ;  /* 0x00000000ff317435 */ /* 0x000fc600000001ff */
[----:B------:R1:W4:Y:S01]  /*2130*/  @P3 LDG.E.EL R56, desc[UR20][R58.64] ;  /* 0x000000143a383981 */ /* 0x000322000c2e1900 */
[----:B0-----:R-:W-:Y:S01]  /*2140*/  IMAD.WIDE R60, R57, 0x4, R34 ;  /* 0x00000004393c7825 */ /* 0x001fe200078e0222 */
[----:B------:R-:W-:-:S05]  /*2150*/  IADD3 R57, R4, UR9, RZ ;  /* 0x0000000904397c10 */ /* 0x000fca000fffe0ff */
[----:B------:R0:W4:Y:S01]  /*2160*/  @P3 LDG.E.EL R49, desc[UR20][R60.64] ;  /* 0x000000143c313981 */ /* 0x000122000c2e1900 */
[----:B-1----:R-:W-:Y:S01]  /*2170*/  IMAD.WIDE R58, R57, 0x4, R34 ;  /* 0x00000004393a7825 */ /* 0x002fe200078e0222 */
[----:B------:R-:W-:Y:S02]  /*2180*/  IADD3 R57, R4, UR10, RZ ;  /* 0x0000000a04397c10 */ /* 0x000fe4000fffe0ff */
[----:B--2---:R-:W-:-:S05]  /*2190*/  SEL R7, R7, RZ, P5 ;  /* 0x000000ff07077207 */ /* 0x004fca0002800000 */
[----:B------:R-:W-:Y:S01]  /*21a0*/  FADD R7, R47, R7 ;  /* 0x000000072f077221 */ /* 0x000fe20000000000 */
[----:B------:R-:W-:Y:S02]  /*21b0*/  IMAD.MOV.U32 R47, RZ, RZ, RZ ;  /* 0x000000ffff2f7224 */ /* 0x000fe400078e00ff */
[----:B0-----:R-:W-:Y:S01]  /*21c0*/  IMAD.WIDE R60, R57, 0x4, R34 ;  /* 0x00000004393c7825 */ /* 0x001fe200078e0222 */
[----:B------:R-:W-:Y:S02]  /*21d0*/  IADD3 R57, R4, UR11, RZ ;  /* 0x0000000b04397c10 */ /* 0x000fe4000fffe0ff */
[----:B------:R-:W-:Y:S01]  /*21e0*/  SEL R31, R31, RZ, P5 ;  /* 0x000000ff1f1f7207 */ /* 0x000fe20002800000 */
[----:B------:R0:W2:Y:S04]  /*21f0*/  @P3 LDG.E.EL R47, desc[UR20][R58.64] ;  /* 0x000000143a2f3981 */ /* 0x0000a8000c2e1900 */
[----:B------:R-:W-:Y:S01]  /*2200*/  FADD R31, R38, R31 ;  /* 0x0000001f261f7221 */ /* 0x000fe20000000000 */
[----:B------:R-:W-:Y:S01]  /*2210*/  MOV R38, RZ ;  /* 0x000000ff00267202 */ /* 0x000fe20000000f00 */
[----:B0-----:R-:W-:-:S05]  /*2220*/  IMAD.WIDE R58, R57, 0x4, R34 ;  /* 0x00000004393a7825 */ /* 0x001fca00078e0222 */
[----:B------:R0:W2:Y:S01]  /*2230*/  @P3 LDG.E.EL R38, desc[UR20][R60.64] ;  /* 0x000000143c263981 */ /* 0x0000a2000c2e1900 */
[----:B---3--:R-:W-:Y:S02]  /*2240*/  SEL R32, R32, RZ, P5 ;  /* 0x000000ff20207207 */ /* 0x008fe40002800000 */
[----:B-----5:R-:W-:-:S03]  /*2250*/  SEL R57, R30, RZ, P5 ;  /* 0x000000ff1e397207 */ /* 0x020fc60002800000 */
[----:B------:R-:W-:Y:S02]  /*2260*/  FADD R32, R39, R32 ;  /* 0x0000002027207221 */ /* 0x000fe40000000000 */
[----:B------:R-:W-:Y:S01]  /*2270*/  FADD R30, R40, R57 ;  /* 0x00000039281e7221 */ /* 0x000fe20000000000 */
[----:B------:R-:W-:Y:S01]  /*2280*/  IADD3 R57, R4, UR12, RZ ;  /* 0x0000000c04397c10 */ /* 0x000fe2000fffe0ff */
[----:B------:R-:W-:-:S04]  /*2290*/  IMAD.MOV.U32 R39, RZ, RZ, RZ ;  /* 0x000000ffff277224 */ /* 0x000fc800078e00ff */
[----:B0-----:R-:W-:Y:S01]  /*22a0*/  IMAD.WIDE R60, R57, 0x4, R34 ;  /* 0x00000004393c7825 */ /* 0x001fe200078e0222 */
[----:B------:R-:W-:Y:S01]  /*22b0*/  IADD3 R57, R4, UR13, RZ ;  /* 0x0000000d04397c10 */ /* 0x000fe2000fffe0ff */
[----:B------:R0:W3:Y:S01]  /*22c0*/  @P3 LDG.E.EL R39, desc[UR20][R58.64] ;  /* 0x000000143a273981 */ /* 0x0000e2000c2e1900 */
[----:B------:R-:W-:-:S03]  /*22d0*/  HFMA2.MMA R40, -RZ, RZ, 0, 0 ;  /* 0x00000000ff287435 */ /* 0x000fc600000001ff */
[----:B0-----:R-:W-:-:S07]  /*22e0*/  IMAD.WIDE R58, R57, 0x4, R34 ;  /* 0x00000004393a7825 */ /* 0x001fce00078e0222 */
[----:B------:R0:W5:Y:S01]  /*22f0*/  @P3 LDG.E.EL R40, desc[UR20][R60.64] ;  /* 0x000000143c283981 */ /* 0x000162000c2e1900 */
[----:B----4-:R-:W-:Y:S02]  /*2300*/  SEL R8, R8, RZ, P5 ;  /* 0x000000ff08087207 */ /* 0x010fe40002800000 */
[----:B------:R-:W-:-:S03]  /*2310*/  SEL R57, R10, RZ, P5 ;  /* 0x000000ff0a397207 */ /* 0x000fc60002800000 */
[----:B------:R-:W-:Y:S02]  /*2320*/  FADD R8, R41, R8 ;  /* 0x0000000829087221 */ /* 0x000fe40000000000 */
[----:B------:R-:W-:Y:S01]  /*2330*/  FADD R50, R50, R57 ;  /* 0x0000003932327221 */ /* 0x000fe20000000000 */
[----:B------:R-:W-:Y:S01]  /*2340*/  IADD3 R57, R4, UR14, RZ ;  /* 0x0000000e04397c10 */ /* 0x000fe2000fffe0ff */
[----:B------:R-:W-:-:S04]  /*2350*/  IMAD.MOV.U32 R41, RZ, RZ, RZ ;  /* 0x000000ffff297224 */ /* 0x000fc800078e00ff */
[----:B0-----:R-:W-:Y:S01]  /*2360*/  IMAD.WIDE R60, R57, 0x4, R34 ;  /* 0x00000004393c7825 */ /* 0x001fe200078e0222 */
[----:B------:R-:W-:Y:S01]  /*2370*/  IADD3 R57, R4, UR15, RZ ;  /* 0x0000000f04397c10 */ /* 0x000fe2000fffe0ff */
[----:B------:R0:W4:Y:S01]  /*2380*/  @P3 LDG.E.EL R41, desc[UR20][R58.64] ;  /* 0x000000143a293981 */ /* 0x000122000c2e1900 */
[----:B------:R-:W-:-:S06]  /*2390*/  MOV R10, RZ ;  /* 0x000000ff000a7202 */ /* 0x000fcc0000000f00 */
[----:B------:R1:W4:Y:S01]  /*23a0*/  @P3 LDG.E.EL R10, desc[UR20][R60.64] ;  /* 0x000000143c0a3981 */ /* 0x000322000c2e1900 */
[----:B0-----:R-:W-:Y:S01]  /*23b0*/  IMAD.WIDE R58, R57, 0x4, R34 ;  /* 0x00000004393a7825 */ /* 0x001fe200078e0222 */
[----:B------:R-:W-:Y:S02]  /*23c0*/  SEL R0, R0, RZ, P5 ;  /* 0x000000ff00007207 */ /* 0x000fe40002800000 */
[----:B------:R-:W-:-:S03]  /*23d0*/  SEL R55, R55, RZ, P5 ;  /* 0x000000ff37377207 */ /* 0x000fc60002800000 */
[----:B------:R-:W-:Y:S01]  /*23e0*/  FADD R51, R51, R0 ;  /* 0x0000000033337221 */ /* 0x000fe20000000000 */
[----:B------:R-:W-:Y:S02]  /*23f0*/  IMAD.MOV.U32 R0, RZ, RZ, RZ ;  /* 0x000000ffff007224 */ /* 0x000fe400078e00ff */
[----:B------:R-:W-:Y:S01]  /*2400*/  FADD R57, R5, R55 ;  /* 0x0000003705397221 */ /* 0x000fe20000000000 */
[----:B------:R-:W-:-:S03]  /*2410*/  IADD3 R55, R4, UR16, RZ ;  /* 0x0000001004377c10 */ /* 0x000fc6000fffe0ff */
[----:B------:R0:W4:Y:S02]  /*2420*/  @P3 LDG.E.EL R0, desc[UR20][R58.64] ;  /* 0x000000143a003981 */ /* 0x000124000c2e1900 */
[----:B-1----:R-:W-:Y:S01]  /*2430*/  IMAD.WIDE R60, R55, 0x4, R34 ;  /* 0x00000004373c7825 */ /* 0x002fe200078e0222 */
[----:B------:R-:W-:-:S05]  /*2440*/  SEL R55, R54, RZ, P5 ;  /* 0x000000ff36377207 */ /* 0x000fca0002800000 */
[----:B0-----:R-:W-:Y:S01]  /*2450*/  FADD R58, R2, R55 ;  /* 0x00000037023a7221 */ /* 0x001fe20000000000 */
[----:B------:R-:W-:Y:S01]  /*2460*/  IADD3 R55, R4, UR17, RZ ;  /* 0x0000001104377c10 */ /* 0x000fe2000fffe0ff */
[----:B------:R-:W-:Y:S01]  /*2470*/  IMAD.MOV.U32 R2, RZ, RZ, RZ ;  /* 0x000000ffff027224 */ /* 0x000fe200078e00ff */
[----:B------:R-:W-:Y:S01]  /*2480*/  HFMA2.MMA R5, -RZ, RZ, 0, 0 ;  /* 0x00000000ff057435 */ /* 0x000fe200000001ff */
[----:B------:R-:W-:Y:S02]  /*2490*/  SEL R53, R53, RZ, P5 ;  /* 0x000000ff35357207 */ /* 0x000fe40002800000 */
[----:B------:R-:W-:-:S05]  /*24a0*/  IMAD.WIDE R54, R55, 0x4, R34 ;  /* 0x0000000437367825 */ /* 0x000fca00078e0222 */
[----:B------:R0:W4:Y:S04]  /*24b0*/  @P3 LDG.E.EL R2, desc[UR20][R54.64] ;  /* 0x0000001436023981 */ /* 0x000128000c2e1900 */
[----:B------:R1:W4:Y:S01]  /*24c0*/  @P3 LDG.E.EL R5, desc[UR20][R60.64] ;  /* 0x000000143c053981 */ /* 0x000322000c2e1900 */
[----:B0-----:R-:W-:Y:S01]  /*24d0*/  FADD R55, R3, R53 ;  /* 0x0000003503377221 */ /* 0x001fe20000000000 */
[----:B------:R-:W-:Y:S02]  /*24e0*/  IADD3 R53, R4, UR18, RZ ;  /* 0x0000001204357c10 */ /* 0x000fe4000fffe0ff */
[----:B------:R-:W-:-:S03]  /*24f0*/  MOV R3, RZ ;  /* 0x000000ff00037202 */ /* 0x000fc60000000f00 */
[----:B-1----:R-:W-:Y:S01]  /*2500*/  IMAD.WIDE R60, R53, 0x4, R34 ;  /* 0x00000004353c7825 */ /* 0x002fe200078e0222 */
[----:B------:R-:W-:-:S03]  /*2510*/  IADD3 R53, R4, UR4, RZ ;  /* 0x0000000404357c10 */ /* 0x000fc6000fffe0ff */
[----:B------:R-:W-:Y:S01]  /*2520*/  IMAD.MOV.U32 R4, RZ, RZ, RZ ;  /* 0x000000ffff047224 */ /* 0x000fe200078e00ff */
[----:B------:R0:W4:Y:S02]  /*2530*/  @P3 LDG.E.EL R3, desc[UR20][R60.64] ;  /* 0x000000143c033981 */ /* 0x000124000c2e1900 */
[----:B0-----:R-:W-:-:S05]  /*2540*/  IMAD.WIDE R60, R53, 0x4, R34 ;  /* 0x00000004353c7825 */ /* 0x001fca00078e0222 */
[----:B------:R0:W4:Y:S01]  /*2550*/  @P3 LDG.E.EL R4, desc[UR20][R60.64] ;  /* 0x000000143c043981 */ /* 0x000122000c2e1900 */
[----:B------:R-:W-:-:S05]  /*2560*/  SEL R54, R45, RZ, P3 ;  /* 0x000000ff2d367207 */ /* 0x000fca0001800000 */
[----:B------:R-:W-:Y:S01]  /*2570*/  FADD R54, R57, R54 ;  /* 0x0000003639367221 */ /* 0x000fe20000000000 */
[----:B------:R-:W-:Y:S01]  /*2580*/  MOV R57, UR19 ;  /* 0x0000001300397c02 */ /* 0x000fe20008000f00 */
[----:B------:R-:W-:Y:S01]  /*2590*/  HFMA2.MMA R53, -RZ, RZ, 0, 0 ;  /* 0x00000000ff357435 */ /* 0x000fe200000001ff */
[----:B------:R-:W-:-:S03]  /*25a0*/  VIADD R59, R52, UR5 ;  /* 0x00000005343b7c36 */ /* 0x000fc60008000000 */
[----:B------:R-:W-:Y:S01]  /*25b0*/  IMAD R57, R57, 0x1210, R52 ;  /* 0x0000121039397824 */ /* 0x000fe200078e0234 */
[----:B------:R-:W-:-:S05]  /*25c0*/  SEL R45, R48, RZ, P3 ;  /* 0x000000ff302d7207 */ /* 0x000fca0001800000 */
[----:B------:R-:W-:Y:S01]  /*25d0*/  FADD R48, R58, R45 ;  /* 0x0000002d3a307221 */ /* 0x000fe20000000000 */
[----:B------:R-:W-:-:S04]  /*25e0*/  IADD3 R45, R44, 0x21, RZ ;  /* 0x000000212c2d7810 */ /* 0x000fc80007ffe0ff */
[----:B------:R-:W-:Y:S01]  /*25f0*/  ISETP.LT.U32.AND P2, PT, R45, 0x131, P2 ;  /* 0x000001312d00780c */ /* 0x000fe20001741070 */
[----:B0-----:R-:W-:-:S04]  /*2600*/  IMAD.WIDE R60, R57, 0x4, R34 ;  /* 0x00000004393c7825 */ /* 0x001fc800078e0222 */
[----:B------:R-:W-:Y:S01]  /*2610*/  IMAD.WIDE R58, R59, 0x4, R34 ;  /* 0x000000043b3a7825 */ /* 0x000fe200078e0222 */
[----:B------:R-:W-:-:S07]  /*2620*/  SEL R36, R36, RZ, P3 ;  /* 0x000000ff24247207 */ /* 0x000fce0001800000 */
[----:B------:R0:W4:Y:S01]  /*2630*/  @P2 LDG.E.EL R53, desc[UR20][R60.64] ;  /* 0x000000143c352981 */ /* 0x000122000c2e1900 */
[----:B------:R-:W-:Y:S01]  /*2640*/  FADD R36, R55, R36 ;  /* 0x0000002437247221 */ /* 0x000fe20000000000 */
[----:B------:R-:W-:Y:S02]  /*2650*/  MOV R55, RZ ;  /* 0x000000ff00377202 */ /* 0x000fe40000000f00 */
[----:B------:R-:W-:Y:S02]  /*2660*/  SEL R56, R56, RZ, P3 ;  /* 0x000000ff38387207 */ /* 0x000fe40001800000 */
[----:B------:R-:W-:Y:S02]  /*2670*/  IADD3 R57, R52, UR6, RZ ;  /* 0x0000000634397c10 */ /* 0x000fe4000fffe0ff */
[----:B------:R1:W4:Y:S01]  /*2680*/  @P2 LDG.E.EL R55, desc[UR20][R58.64] ;  /* 0x000000143a372981 */ /* 0x000322000c2e1900 */
[----:B------:R-:W-:Y:S01]  /*2690*/  FADD R37, R37, R56 ;  /* 0x0000003825257221 */ /* 0x000fe20000000000 */
[----:B------:R-:W-:Y:S01]  /*26a0*/  HFMA2.MMA R56, -RZ, RZ, 0, 0 ;  /* 0x00000000ff387435 */ /* 0x000fe200000001ff */
[----:B0-----:R-:W-:Y:S01]  /*26b0*/  IMAD.WIDE R60, R57, 0x4, R34 ;  /* 0x00000004393c7825 */ /* 0x001fe200078e0222 */
[----:B------:R-:W-:-:S03]  /*26c0*/  SEL R49, R49, RZ, P3 ;  /* 0x000000ff31317207 */ /* 0x000fc60001800000 */
[----:B------:R-:W-:-:S05]  /*26d0*/  VIADD R57, R52, UR7 ;  /* 0x0000000734397c36 */ /* 0x000fca0008000000 */
[----:B------:R0:W4:Y:S01]  /*26e0*/  @P2 LDG.E.EL R56, desc[UR20][R60.64] ;  /* 0x000000143c382981 */ /* 0x000122000c2e1900 */
[----:B-1----:R-:W-:Y:S01]  /*26f0*/  IMAD.WIDE R58, R57, 0x4, R34 ;  /* 0x00000004393a7825 */ /* 0x002fe200078e0222 */
[----:B------:R-:W-:-:S03]  /*2700*/  IADD3 R57, R52, UR8, RZ ;  /* 0x0000000834397c10 */ /* 0x000fc6000fffe0ff */
[----:B------:R-:W-:Y:S01]  /*2710*/  FADD R11, R11, R49 ;  /* 0x000000310b0b7221 */ /* 0x000fe20000000000 */
[----:B------:R-:W-:Y:S02]  /*2720*/  MOV R49, RZ ;  /* 0x000000ff00317202 */ /* 0x000fe40000000f00 */
[----:B--2---:R-:W-:Y:S01]  /*2730*/  SEL R47, R47, RZ, P3 ;  /* 0x000000ff2f2f7207 */ /* 0x004fe20001800000 */
[----:B0-----:R-:W-:-:S03]  /*2740*/  IMAD.WIDE R60, R57, 0x4, R34 ;  /* 0x00000004393c7825 */ /* 0x001fc600078e0222 */
[----:B------:R0:W2:Y:S01]  /*2750*/  @P2 LDG.E.EL R49, desc[UR20][R58.64] ;  /* 0x000000143a312981 */ /* 0x0000a2000c2e1900 */
[----:B------:R-:W-:Y:S02]  /*2760*/  VIADD R57, R52, UR9 ;  /* 0x0000000934397c36 */ /* 0x000fe40008000000 */
[----:B------:R-:W-:Y:S01]  /*2770*/  FADD R28, R28, R47 ;  /* 0x0000002f1c1c7221 */ /* 0x000fe20000000000 */
[----:B------:R-:W-:Y:S01]  /*2780*/  SEL R38, R38, RZ, P3 ;  /* 0x000000ff26267207 */ /* 0x000fe20001800000 */
[----:B------:R-:W-:Y:S01]  /*2790*/  HFMA2.MMA R47, -RZ, RZ, 0, 0 ;  /* 0x00000000ff2f7435 */ /* 0x000fe200000001ff */
[----:B0-----:R-:W-:-:S04]  /*27a0*/  IMAD.WIDE R58, R57, 0x4, R34 ;  /* 0x00000004393a7825 */ /* 0x001fc800078e0222 */
[----:B------:R-:W-:Y:S01]  /*27b0*/  FADD R29, R29, R38 ;  /* 0x000000261d1d7221 */ /* 0x000fe20000000000 */
[----:B------:R-:W-:Y:S02]  /*27c0*/  MOV R38, RZ ;  /* 0x000000ff00267202 */ /* 0x000fe40000000f00 */
[----:B------:R-:W-:Y:S02]  /*27d0*/  IADD3 R57, R52, UR10, RZ ;  /* 0x0000000a34397c10 */ /* 0x000fe4000fffe0ff */
[----:B------:R0:W2:Y:S04]  /*27e0*/  @P2 LDG.E.EL R47, desc[UR20][R60.64] ;  /* 0x000000143c2f2981 */ /* 0x0000a8000c2e1900 */
[----:B------:R1:W2:Y:S01]  /*27f0*/  @P2 LDG.E.EL R38, desc[UR20][R58.64] ;  /* 0x000000143a262981 */ /* 0x0002a2000c2e1900 */
[----:B0-----:R-:W-:-:S04]  /*2800*/  IMAD.WIDE R60, R57, 0x4, R34 ;  /* 0x00000004393c7825 */ /* 0x001fc800078e0222 */
[----:B------:R-:W-:Y:S01]  /*2810*/  VIADD R57, R52, UR11 ;  /* 0x0000000b34397c36 */ /* 0x000fe20008000000 */
[----:B---3--:R-:W-:-:S05]  /*2820*/  SEL R39, R39, RZ, P3 ;  /* 0x000000ff27277207 */ /* 0x008fca0001800000 */
[----:B------:R-:W-:Y:S01]  /*2830*/  FADD R6, R6, R39 ;  /* 0x0000002706067221 */ /* 0x000fe20000000000 */
[----:B------:R-:W-:Y:S01]  /*2840*/  HFMA2.MMA R39, -RZ, RZ, 0, 0 ;  /* 0x00000000ff277435 */ /* 0x000fe200000001ff */
[----:B-1----:R-:W-:Y:S01]  /*2850*/  IMAD.WIDE R58, R57, 0x4, R34 ;  /* 0x00000004393a7825 */ /* 0x002fe200078e0222 */
[----:B-----5:R-:W-:Y:S02]  /*2860*/  SEL R40, R40, RZ, P3 ;  /* 0x000000ff28287207 */ /* 0x020fe40001800000 */
[----:B------:R-:W-:-:S03]  /*2870*/  IADD3 R57, R52, UR12, RZ ;  /* 0x0000000c34397c10 */ /* 0x000fc6000fffe0ff */
[----:B------:R-:W-:Y:S01]  /*2880*/  FADD R9, R9, R40 ;  /* 0x0000002809097221 */ /* 0x000fe20000000000 */
[----:B------:R-:W-:Y:S02]  /*2890*/  MOV R40, RZ ;  /* 0x000000ff00287202 */ /* 0x000fe40000000f00 */
[----:B------:R0:W3:Y:S04]  /*28a0*/  @P2 LDG.E.EL R39, desc[UR20][R60.64] ;  /* 0x000000143c272981 */ /* 0x0000e8000c2e1900 */
[----:B------:R1:W5:Y:S01]  /*28b0*/  @P2 LDG.E.EL R40, desc[UR20][R58.64] ;  /* 0x000000143a282981 */ /* 0x000362000c2e1900 */
[----:B0-----:R-:W-:-:S04]  /*28c0*/  IMAD.WIDE R60, R57, 0x4, R34 ;  /* 0x00000004393c7825 */ /* 0x001fc800078e0222 */
[----:B------:R-:W-:Y:S01]  /*28d0*/  VIADD R57, R52, UR13 ;  /* 0x0000000d34397c36 */ /* 0x000fe20008000000 */
[----:B----4-:R-:W-:-:S03]  /*28e0*/  SEL R41, R41, RZ, P3 ;  /* 0x000000ff29297207 */ /* 0x010fc60001800000 */
[----:B-1----:R-:W-:-:S04]  /*28f0*/  IMAD.WIDE R58, R57, 0x4, R34 ;  /* 0x00000004393a7825 */ /* 0x002fc800078e0222 */
[----:B------:R-:W-:Y:S01]  /*2900*/  FADD R7, R7, R41 ;  /* 0x0000002907077221 */ /* 0x000fe20000000000 */
[----:B------:R-:W-:Y:S01]  /*2910*/  HFMA2.MMA R41, -RZ, RZ, 0, 0 ;  /* 0x00000000ff297435 */ /* 0x000fe200000001ff */
[----:B------:R-:W-:-:S05]  /*2920*/  SEL R10, R10, RZ, P3 ;  /* 0x000000ff0a0a7207 */ /* 0x000fca0001800000 */
[----:B------:R-:W-:Y:S01]  /*2930*/  FADD R31, R31, R10 ;  /* 0x0000000a1f1f7221 */ /* 0x000fe20000000000 */
[----:B------:R-:W-:-:S03]  /*2940*/  MOV R10, RZ ;  /* 0x000000ff000a7202 */ /* 0x000fc60000000f00 */
[----:B------:R0:W4:Y:S04]  /*2950*/  @P2 LDG.E.EL R41, desc[UR20][R60.64] ;  /* 0x000000143c292981 */ /* 0x000128000c2e1900 */
[----:B------:R1:W4:Y:S01]  /*2960*/  @P2 LDG.E.EL R10, desc[UR20][R58.64] ;  /* 0x000000143a0a2981 */ /* 0x000322000c2e1900 */
[----:B------:R-:W-:-:S05]  /*2970*/  SEL R57, R0, RZ, P3 ;  /* 0x000000ff00397207 */ /* 0x000fca0001800000 */
[----:B------:R-:W-:Y:S01]  /*2980*/  FADD R32, R32, R57 ;  /* 0x0000003920207221 */ /* 0x000fe20000000000 */
[----:B------:R-:W-:-:S05]  /*2990*/  IADD3 R57, R52, UR14, RZ ;  /* 0x0000000e34397c10 */ /* 0x000fca000fffe0ff */
[----:B0-----:R-:W-:-:S04]  /*29a0*/  IMAD.WIDE R60, R57, 0x4, R34 ;  /* 0x00000004393c7825 */ /* 0x001fc800078e0222 */
[----:B------:R-:W-:Y:S01]  /*29b0*/  VIADD R57, R52, UR15 ;  /* 0x0000000f34397c36 */ /* 0x000fe20008000000 */
[----:B------:R-:W-:-:S03]  /*29c0*/  HFMA2.MMA R0, -RZ, RZ, 0, 0 ;  /* 0x00000000ff007435 */ /* 0x000fc600000001ff */
[----:B-1----:R-:W-:-:S07]  /*29d0*/  IMAD.WIDE R58, R57, 0x4, R34 ;  /* 0x00000004393a7825 */ /* 0x002fce00078e0222 */
[----:B------:R0:W4:Y:S01]  /*29e0*/  @P2 LDG.E.EL R0, desc[UR20][R60.64] ;  /* 0x000000143c002981 */ /* 0x000122000c2e1900 */
[----:B------:R-:W-:Y:S01]  /*29f0*/  SEL R57, R2, RZ, P3 ;  /* 0x000000ff02397207 */ /* 0x000fe20001800000 */
[----:B------:R-:W-:-:S04]  /*2a00*/  HFMA2.MMA R2, -RZ, RZ, 0, 0 ;  /* 0x00000000ff027435 */ /* 0x000fc800000001ff */
[----:B------:R-:W-:Y:S01]  /*2a10*/  FADD R8, R8, R57 ;  /* 0x0000003908087221 */ /* 0x000fe20000000000 */
[----:B------:R-:W-:Y:S02]  /*2a20*/  IADD3 R57, R52, UR16, RZ ;  /* 0x0000001034397c10 */ /* 0x000fe4000fffe0ff */
[----:B------:R-:W-:-:S03]  /*2a30*/  SEL R5, R5, RZ, P3 ;  /* 0x000000ff05057207 */ /* 0x000fc60001800000 */
[----:B0-----:R-:W-:-:S04]  /*2a40*/  IMAD.WIDE R60, R57, 0x4, R34 ;  /* 0x00000004393c7825 */ /* 0x001fc800078e0222 */
[----:B------:R-:W-:Y:S01]  /*2a50*/  FADD R30, R30, R5 ;  /* 0x000000051e1e7221 */ /* 0x000fe20000000000 */
[----:B------:R-:W-:Y:S01]  /*2a60*/  MOV R5, RZ ;  /* 0x000000ff00057202 */ /* 0x000fe20000000f00 */
[----:B------:R-:W4:Y:S01]  /*2a70*/  @P2 LDG.E.EL R2, desc[UR20][R60.64] ;  /* 0x000000143c022981 */ /* 0x000f22000c2e1900 */
[----:B------:R-:W-:-:S04]  /*2a80*/  VIADD R57, R52, UR17 ;  /* 0x0000001134397c36 */ /* 0x000fc80008000000 */
[----:B------:R0:W4:Y:S01]  /*2a90*/  @P2 LDG.E.EL R5, desc[UR20][R58.64] ;  /* 0x000000143a052981 */ /* 0x000122000c2e1900 */
[----:B------:R-:W-:Y:S01]  /*2aa0*/  SEL R3, R3, RZ, P3 ;  /* 0x000000ff03037207 */ /* 0x000fe20001800000 */
[----:B0-----:R-:W-:Y:S01]  /*2ab0*/  IMAD.WIDE R58, R57, 0x4, R34 ;  /* 0x00000004393a7825 */ /* 0x001fe200078e0222 */
[----:B------:R-:W-:Y:S02]  /*2ac0*/  SEL R4, R4, RZ, P3 ;  /* 0x000000ff04047207 */ /* 0x000fe40001800000 */
[----:B------:R-:W-:-:S03]  /*2ad0*/  IADD3 R57, R52, UR18, RZ ;  /* 0x0000001234397c10 */ /* 0x000fc6000fffe0ff */
[----:B------:R-:W-:Y:S01]  /*2ae0*/  FADD R51, R51, R4 ;  /* 0x0000000433337221 */ /* 0x000fe20000000000 */
[----:B------:R-:W-:Y:S01]  /*2af0*/  HFMA2.MMA R4, -RZ, RZ, 0, 0 ;  /* 0x00000000ff047435 */ /* 0x000fe200000001ff */
[----:B------:R-:W-:-:S04]  /*2b00*/  IMAD.WIDE R60, R57, 0x4, R34 ;  /* 0x00000004393c7825 */ /* 0x000fc800078e0222 */
[----:B------:R-:W-:Y:S01]  /*2b10*/  FADD R50, R50, R3 ;  /* 0x0000000332327221 */ /* 0x000fe20000000000 */
[----:B------:R-:W-:-:S06]  /*2b20*/  MOV R3, RZ ;  /* 0x000000ff00037202 */ /* 0x000fcc0000000f00 */
[----:B------:R0:W4:Y:S04]  /*2b30*/  @P2 LDG.E.EL R3, desc[UR20][R58.64] ;  /* 0x000000143a032981 */ /* 0x000128000c2e1900 */
[----:B------:R1:W4:Y:S01]  /*2b40*/  @P2 LDG.E.EL R4, desc[UR20][R60.64] ;  /* 0x000000143c042981 */ /* 0x000322000c2e1900 */
[----:B------:R-:W-:Y:S01]  /*2b50*/  VIADD R57, R52, UR4 ;  /* 0x0000000434397c36 */ /* 0x000fe20008000000 */
[----:B------:R-:W-:Y:S02]  /*2b60*/  ISETP.LT.U32.AND P1, PT, R45, 0x131, P1 ;  /* 0x000001312d00780c */ /* 0x000fe40000f21070 */
[----:B------:R-:W-:Y:S01]  /*2b70*/  MOV R52, RZ ;  /* 0x000000ff00347202 */ /* 0x000fe20000000f00 */
[----:B0-----:R-:W-:-:S05]  /*2b80*/  IMAD.WIDE R58, R57, 0x4, R34 ;  /* 0x00000004393a7825 */ /* 0x001fca00078e0222 */
[----:B------:R0:W4:Y:S01]  /*2b90*/  @P2 LDG.E.EL R52, desc[UR20][R58.64] ;  /* 0x000000143a342981 */ /* 0x000122000c2e1900 */
[----:B------:R-:W-:-:S05]  /*2ba0*/  SEL R53, R53, RZ, P2 ;  /* 0x000000ff35357207 */ /* 0x000fca0001000000 */
[----:B------:R-:W-:Y:S01]  /*2bb0*/  FADD R54, R54, R53 ;  /* 0x0000003536367221 */ /* 0x000fe20000000000 */
[----:B------:R-:W-:Y:S02]  /*2bc0*/  SEL R55, R55, RZ, P2 ;  /* 0x000000ff37377207 */ /* 0x000fe40001000000 */
[----:B------:R-:W-:-:S03]  /*2bd0*/  IADD3 R53, R44, 0x11, RZ ;  /* 0x000000112c357810 */ /* 0x000fc60007ffe0ff */
[----:B------:R-:W-:Y:S01]  /*2be0*/  FADD R48, R48, R55 ;  /* 0x0000003730307221 */ /* 0x000fe20000000000 */
[----:B------:R-:W-:-:S05]  /*2bf0*/  MOV R55, UR19 ;  /* 0x0000001300377c02 */ /* 0x000fca0008000f00 */
[----:B-1----:R-:W-:Y:S01]  /*2c00*/  IMAD R61, R55, 0x1210, R53 ;  /* 0x00001210373d7824 */ /* 0x002fe200078e0235 */
[----:B------:R-:W-:Y:S01]  /*2c10*/  SEL R57, R56, RZ, P2 ;  /* 0x000000ff38397207 */ /* 0x000fe20001000000 */
[----:B------:R-:W-:Y:S01]  /*2c20*/  IMAD.MOV.U32 R55, RZ, RZ, RZ ;  /* 0x000000ffff377224 */ /* 0x000fe200078e00ff */
[----:B0-----:R-:W-:Y:S01]  /*2c30*/  IADD3 R59, R53, UR5, RZ ;  /* 0x00000005353b7c10 */ /* 0x001fe2000fffe0ff */
[----:B------:R-:W-:Y:S01]  /*2c40*/  IMAD.WIDE R60, R61, 0x4, R34 ;  /* 0x000000043d3c7825 */ /* 0x000fe200078e0222 */
[----:B------:R-:W-:-:S03]  /*2c50*/  HFMA2.MMA R56, -RZ, RZ, 0, 0 ;  /* 0x00000000ff387435 */ /* 0x000fc600000001ff */
[----:B------:R-:W-:Y:S01]  /*2c60*/  FADD R36, R36, R57 ;  /* 0x0000003924247221 */ /* 0x000fe20000000000 */
[----:B------:R-:W-:Y:S01]  /*2c70*/  IADD3 R57, R53, UR6, RZ ;  /* 0x0000000635397c10 */ /* 0x000fe2000fffe0ff */
[----:B------:R-:W-:Y:S01]  /*2c80*/  IMAD.WIDE R58, R59, 0x4, R34 ;  /* 0x000000043b3a7825 */ /* 0x000fe200078e0222 */
[----:B------:R0:W4:Y:S01]  /*2c90*/  @P1 LDG.E.EL R55, desc[UR20][R60.64] ;  /* 0x000000143c371981 */ /* 0x000122000c2e1900 */
[----:B--2---:R-:W-:-:S03]  /*2ca0*/  SEL R49, R49, RZ, P2 ;  /* 0x000000ff31317207 */ /* 0x004fc60001000000 */
[----:B------:R1:W2:Y:S01]  /*2cb0*/  @P1 LDG.E.EL R56, desc[UR20][R58.64] ;  /* 0x000000143a381981 */ /* 0x0002a2000c2e1900 */
[----:B0-----:R-:W-:Y:S01]  /*2cc0*/  IMAD.WIDE R60, R57, 0x4, R34 ;  /* 0x00000004393c7825 */ /* 0x001fe200078e0222 */
[----:B------:R-:W-:-:S03]  /*2cd0*/  IADD3 R57, R53, UR7, RZ ;  /* 0x0000000735397c10 */ /* 0x000fc6000fffe0ff */
[----:B------:R-:W-:Y:S02]  /*2ce0*/  FADD R37, R37, R49 ;  /* 0x0000003125257221 */ /* 0x000fe40000000000 */
[----:B-1----:R-:W-:-:S04]  /*2cf0*/  IMAD.WIDE R58, R57, 0x4, R34 ;  /* 0x00000004393a7825 */ /* 0x002fc800078e0222 */
[----:B------:R-:W-:Y:S01]  /*2d00*/  IMAD.MOV.U32 R49, RZ, RZ, RZ ;  /* 0x000000ffff317224 */ /* 0x000fe200078e00ff */
[----:B------:R-:W-:-:S05]  /*2d10*/  SEL R47, R47, RZ, P2 ;  /* 0x000000ff2f2f7207 */ /* 0x000fca0001000000 */
[----:B------:R0:W2:Y:S01]  /*2d20*/  @P1 LDG.E.EL R49, desc[UR20][R60.64] ;  /* 0x000000143c311981 */ /* 0x0000a2000c2e1900 */
[----:B------:R-:W-:Y:S01]  /*2d30*/  SEL R57, R38, RZ, P2 ;  /* 0x000000ff26397207 */ /* 0x000fe20001000000 */
[----:B------:R-:W-:-:S04]  /*2d40*/  FADD R11, R11, R47 ;  /* 0x0000002f0b0b7221 */ /* 0x000fc80000000000 */
[----:B------:R-:W-:Y:S01]  /*2d50*/  FADD R28, R28, R57 ;  /* 0x000000391c1c7221 */ /* 0x000fe20000000000 */
[----:B------:R-:W-:Y:S02]  /*2d60*/  IADD3 R57, R53, UR8, RZ ;  /* 0x0000000835397c10 */ /* 0x000fe4000fffe0ff */
[----:B------:R-:W-:-:S03]  /*2d70*/  MOV R47, RZ ;  /* 0x000000ff002f7202 */ /* 0x000fc60000000f00 */
[----:B0-----:R-:W-:Y:S01]  /*2d80*/  IMAD.WIDE R60, R57, 0x4, R34 ;  /* 0x00000004393c7825 */ /* 0x001fe200078e0222 */
[----:B------:R-:W-:Y:S02]  /*2d90*/  IADD3 R57, R53, UR9, RZ ;  /* 0x0000000935397c10 */ /* 0x000fe4000fffe0ff */
[----:B------:R0:W2:Y:S01]  /*2da0*/  @P1 LDG.E.EL R47, desc[UR20][R58.64] ;  /* 0x000000143a2f1981 */ /* 0x0000a2000c2e1900 */
[----:B------:R-:W-:-:S06]  /*2db0*/  IMAD.MOV.U32 R38, RZ, RZ, RZ ;  /* 0x000000ffff267224 */ /* 0x000fcc00078e00ff */
[----:B------:R1:W2:Y:S01]  /*2dc0*/  @P1 LDG.E.EL R38, desc[UR20][R60.64] ;  /* 0x000000143c261981 */ /* 0x0002a2000c2e1900 */
[----:B0-----:R-:W-:Y:S01]  /*2dd0*/  IMAD.WIDE R58, R57, 0x4, R34 ;  /* 0x00000004393a7825 */ /* 0x001fe200078e0222 */
[----:B---3--:R-:W-:Y:S02]  /*2de0*/  SEL R39, R39, RZ, P2 ;  /* 0x000000ff27277207 */ /* 0x008fe40001000000 */
[----:B-----5:R-:W-:-:S03]  /*2df0*/  SEL R57, R40, RZ, P2 ;  /* 0x000000ff28397207 */ /* 0x020fc60001000000 */
[----:B------:R-:W-:Y:S01]  /*2e00*/  FADD R29, R29, R39 ;  /* 0x000000271d1d7221 */ /* 0x000fe20000000000 */
[----:B------:R-:W-:Y:S01]  /*2e10*/  HFMA2.MMA R39, -RZ, RZ, 0, 0 ;  /* 0x00000000ff277435 */ /* 0x000fe200000001ff */
[----:B------:R-:W-:Y:S01]  /*2e20*/  FADD R6, R6, R57 ;  /* 0x0000003906067221 */ /* 0x000fe20000000000 */
[----:B------:R-:W-:-:S05]  /*2e30*/  IADD3 R57, R53, UR10, RZ ;  /* 0x0000000a35397c10 */ /* 0x000fca000fffe0ff */
[----:B-1----:R-:W-:Y:S01]  /*2e40*/  IMAD.WIDE R60, R57, 0x4, R34 ;  /* 0x00000004393c7825 */ /* 0x002fe200078e0222 */
[----:B------:R-:W-:Y:S02]  /*2e50*/  IADD3 R57, R53, UR11, RZ ;  /* 0x0000000b35397c10 */ /* 0x000fe4000fffe0ff */
[----:B------:R0:W3:Y:S01]  /*2e60*/  @P1 LDG.E.EL R39, desc[UR20][R58.64] ;  /* 0x000000143a271981 */ /* 0x0000e2000c2e1900 */
[----:B------:R-:W-:-:S06]  /*2e70*/  IMAD.MOV.U32 R40, RZ, RZ, RZ ;  /* 0x000000ffff287224 */ /* 0x000fcc00078e00ff */
[----:B------:R1:W5:Y:S01]  /*2e80*/  @P1 LDG.E.EL R40, desc[UR20][R60.64] ;  /* 0x000000143c281981 */ /* 0x000362000c2e1900 */
[----:B0-----:R-:W-:Y:S01]  /*2e90*/  IMAD.WIDE R58, R57, 0x4, R34 ;  /* 0x00000004393a7825 */ /* 0x001fe200078e0222 */
[----:B------:R-:W-:Y:S02]  /*2ea0*/  IADD3 R57, R53, UR12, RZ ;  /* 0x0000000c35397c10 */ /* 0x000fe4000fffe0ff */
[----:B----4-:R-:W-:-:S03]  /*2eb0*/  SEL R41, R41, RZ, P2 ;  /* 0x000000ff29297207 */ /* 0x010fc60001000000 */
[----:B-1----:R-:W-:Y:S01]  /*2ec0*/  IMAD.WIDE R60, R57, 0x4, R34 ;  /* 0x00000004393c7825 */ /* 0x002fe200078e0222 */
[----:B------:R-:W-:-:S03]  /*2ed0*/  SEL R10, R10, RZ, P2 ;  /* 0x000000ff0a0a7207 */ /* 0x000fc60001000000 */
[----:B------:R-:W-:Y:S01]  /*2ee0*/  FADD R9, R9, R41 ;  /* 0x0000002909097221 */ /* 0x000fe20000000000 */
[----:B------:R-:W-:Y:S02]  /*2ef0*/  MOV R41, RZ ;  /* 0x000000ff00297202 */ /* 0x000fe40000000f00 */
[----:B------:R-:W-:Y:S01]  /*2f00*/  IADD3 R57, R53, UR13, RZ ;  /* 0x0000000d35397c10 */ /* 0x000fe2000fffe0ff */
[----:B------:R-:W-:Y:S01]  /*2f10*/  FADD R7, R7, R10 ;  /* 0x0000000a07077221 */ /* 0x000fe20000000000 */
[----:B------:R-:W-:Y:S02]  /*2f20*/  IMAD.MOV.U32 R10, RZ, RZ, RZ ;  /* 0x000000ffff0a7224 */ /* 0x000fe400078e00ff */
[----:B------:R0:W4:Y:S04]  /*2f30*/  @P1 LDG.E.EL R41, desc[UR20][R58.64] ;  /* 0x000000143a291981 */ /* 0x000128000c2e1900 */
[----:B------:R1:W4:Y:S01]  /*2f40*/  @P1 LDG.E.EL R10, desc[UR20][R60.64] ;  /* 0x000000143c0a1981 */ /* 0x000322000c2e1900 */
[----:B0-----:R-:W-:Y:S01]  /*2f50*/  IMAD.WIDE R58, R57, 0x4, R34 ;  /* 0x00000004393a7825 */ /* 0x001fe200078e0222 */
[----:B------:R-:W-:-:S05]  /*2f60*/  IADD3 R57, R53, UR14, RZ ;  /* 0x0000000e35397c10 */ /* 0x000fca000fffe0ff */
[----:B-1----:R-:W-:Y:S01]  /*2f70*/  IMAD.WIDE R60, R57, 0x4, R34 ;  /* 0x00000004393c7825 */ /* 0x002fe200078e0222 */
[----:B------:R-:W-:-:S05]  /*2f80*/  SEL R0, R0, RZ, P2 ;  /* 0x000000ff00007207 */ /* 0x000fca0001000000 */
[----:B------:R-:W-:Y:S01]  /*2f90*/  FADD R31, R31, R0 ;  /* 0x000000001f1f7221 */ /* 0x000fe20000000000 */
[----:B------:R-:W-:-:S10]  /*2fa0*/  HFMA2.MMA R0, -RZ, RZ, 0, 0 ;  /* 0x00000000ff007435 */ /* 0x000fd400000001ff */
[----:B------:R0:W4:Y:S01]  /*2fb0*/  @P1 LDG.E.EL R0, desc[UR20][R58.64] ;  /* 0x000000143a001981 */ /* 0x000122000c2e1900 */
[----:B------:R-:W-:Y:S02]  /*2fc0*/  SEL R57, R2, RZ, P2 ;  /* 0x000000ff02397207 */ /* 0x000fe40001000000 */
[----:B------:R-:W-:-:S03]  /*2fd0*/  SEL R5, R5, RZ, P2 ;  /* 0x000000ff05057207 */ /* 0x000fc60001000000 */
[----:B------:R-:W-:Y:S01]  /*2fe0*/  FADD R30, R30, R57 ;  /* 0x000000391e1e7221 */ /* 0x000fe20000000000 */
[----:B------:R-:W-:Y:S01]  /*2ff0*/  IADD3 R57, R53, UR15, RZ ;  /* 0x0000000f35397c10 */ /* 0x000fe2000fffe0ff */
[----:B------:R-:W-:Y:S01]  /*3000*/  FADD R32, R32, R5 ;  /* 0x0000000520207221 */ /* 0x000fe20000000000 */
[----:B------:R-:W-:Y:S01]  /*3010*/  IMAD.MOV.U32 R5, RZ, RZ, RZ ;  /* 0x000000ffff057224 */ /* 0x000fe200078e00ff */
[----:B------:R-:W-:Y:S02]  /*3020*/  MOV R2, RZ ;  /* 0x000000ff00027202 */ /* 0x000fe40000000f00 */
[--C-:B0-----:R-:W-:Y:S01]  /*3030*/  IMAD.WIDE R58, R57, 0x4, R34.reuse ;  /* 0x00000004393a7825 */ /* 0x101fe200078e0222 */
[----:B------:R-:W-:Y:S02]  /*3040*/  IADD3 R57, R53, UR16, RZ ;  /* 0x0000001035397c10 */ /* 0x000fe4000fffe0ff */
[----:B------:R0:W4:Y:S04]  /*3050*/  @P1 LDG.E.EL R5, desc[UR20][R60.64] ;  /* 0x000000143c051981 */ /* 0x000128000c2e1900 */
[----:B------:R1:W4:Y:S01]  /*3060*/  @P1 LDG.E.EL R2, desc[UR20][R58.64] ;  /* 0x000000143a021981 */ /* 0x000322000c2e1900 */
[----:B0-----:R-:W-:Y:S01]  /*3070*/  IMAD.WIDE R60, R57, 0x4, R34 ;  /* 0x00000004393c7825 */ /* 0x001fe200078e0222 */
[----:B------:R-:W-:-:S02]  /*3080*/  SEL R3, R3, RZ, P2 ;  /* 0x000000ff03037207 */ /* 0x000fc40001000000 */
[----:B------:R-:W-:Y:S01]  /*3090*/  SEL R57, R4, RZ, P2 ;  /* 0x000000ff04397207 */ /* 0x000fe20001000000 */
[----:B------:R-:W-:-:S04]  /*30a0*/  HFMA2.MMA R4, -RZ, RZ, 0, 0 ;  /* 0x00000000ff047435 */ /* 0x000fc800000001ff */
[----:B------:R-:W-:Y:S01]  /*30b0*/  FADD R50, R50, R57 ;  /* 0x0000003932327221 */ /* 0x000fe20000000000 */
[----:B------:R-:W-:Y:S01]  /*30c0*/  IADD3 R57, R53, UR17, RZ ;  /* 0x0000001135397c10 */ /* 0x000fe2000fffe0ff */
[----:B------:R-:W-:Y:S01]  /*30d0*/  FADD R8, R8, R3 ;  /* 0x0000000308087221 */ /* 0x000fe20000000000 */
[----:B------:R-:W-:-:S03]  /*30e0*/  IMAD.MOV.U32 R3, RZ, RZ, RZ ;  /* 0x000000ffff037224 */ /* 0x000fc600078e00ff */
[----:B-1----:R-:W-:-:S03]  /*30f0*/  IMAD.WIDE R58, R57, 0x4, R34 ;  /* 0x00000004393a7825 */ /* 0x002fc600078e0222 */
[----:B------:R0:W4:Y:S04]  /*3100*/  @P1 LDG.E.EL R3, desc[UR20][R60.64] ;  /* 0x000000143c031981 */ /* 0x000128000c2e1900 */
[----:B------:R1:W4:Y:S01]  /*3110*/  @P1 LDG.E.EL R4, desc[UR20][R58.64] ;  /* 0x000000143a041981 */ /* 0x000322000c2e1900 */
[----:B------:R-:W-:Y:S02]  /*3120*/  IADD3 R57, R53, UR18, RZ ;  /* 0x0000001235397c10 */ /* 0x000fe4000fffe0ff */
[----:B------:R-:W-:-:S03]  /*3130*/  SEL R52, R52, RZ, P2 ;  /* 0x000000ff34347207 */ /* 0x000fc60001000000 */
[----:B0-----:R-:W-:Y:S01]  /*3140*/  IMAD.WIDE R60, R57, 0x4, R34 ;  /* 0x00000004393c7825 */ /* 0x001fe200078e0222 */
[----:B------:R-:W-:-:S03]  /*3150*/  IADD3 R57, R53, UR4, RZ ;  /* 0x0000000435397c10 */ /* 0x000fc6000fffe0ff */
[----:B------:R-:W-:Y:S01]  /*3160*/  FADD R51, R51, R52 ;  /* 0x0000003433337221 */ /* 0x000fe20000000000 */
[----:B------:R-:W-:Y:S01]  /*3170*/  ISETP.LT.U32.AND P0, PT, R45, 0x131, !P0 ;  /* 0x000001312d00780c */ /* 0x000fe20004701070 */
[----:B------:R-:W-:Y:S02]  /*3180*/  VIADD R45, R44, 0x12 ;  /* 0x000000122c2d7836 */ /* 0x000fe40000000000 */
[----:B-1----:R-:W-:Y:S01]  /*3190*/  IMAD.WIDE R58, R57, 0x4, R34 ;  /* 0x00000004393a7825 */ /* 0x002fe200078e0222 */
[----:B------:R-:W-:-:S03]  /*31a0*/  MOV R57, UR19 ;  /* 0x0000001300397c02 */ /* 0x000fc60008000f00 */
[----:B------:R-:W-:Y:S01]  /*31b0*/  IMAD.MOV.U32 R52, RZ, RZ, RZ ;  /* 0x000000ffff347224 */ /* 0x000fe200078e00ff */
[----:B------:R-:W-:Y:S01]  /*31c0*/  MOV R53, RZ ;  /* 0x000000ff00357202 */ /* 0x000fe20000000f00 */
[----:B------:R-:W-:-:S04]  /*31d0*/  IMAD R57, R57, 0x1210, R45 ;  /* 0x0000121039397824 */ /* 0x000fc800078e022d */
[----:B------:R0:W4:Y:S04]  /*31e0*/  @P1 LDG.E.EL R52, desc[UR20][R60.64] ;  /* 0x000000143c341981 */ /* 0x000128000c2e1900 */
[----:B------:R1:W4:Y:S01]  /*31f0*/  @P1 LDG.E.EL R53, desc[UR20][R58.64] ;  /* 0x000000143a351981 */ /* 0x000322000c2e1900 */
[----:B0-----:R-:W-:Y:S01]  /*3200*/  IMAD.WIDE R60, R57, 0x4, R34 ;  /* 0x00000004393c7825 */ /* 0x001fe200078e0222 */
[----:B-1----:R-:W-:-:S05]  /*3210*/  IADD3 R59, R45, UR5, RZ ;  /* 0x000000052d3b7c10 */ /* 0x002fca000fffe0ff */
[----:B------:R-:W-:Y:S01]  /*3220*/  IMAD.WIDE R58, R59, 0x4, R34 ;  /* 0x000000043b3a7825 */ /* 0x000fe200078e0222 */
[----:B------:R-:W-:-:S05]  /*3230*/  SEL R55, R55, RZ, P1 ;  /* 0x000000ff37377207 */ /* 0x000fca0000800000 */
[----:B------:R-:W-:Y:S01]  /*3240*/  FADD R54, R54, R55 ;  /* 0x0000003736367221 */ /* 0x000fe20000000000 */
[----:B--2---:R-:W-:Y:S01]  /*3250*/  SEL R57, R56, RZ, P1 ;  /* 0x000000ff38397207 */ /* 0x004fe20000800000 */
[----:B------:R-:W-:-:S04]  /*3260*/  HFMA2.MMA R55, -RZ, RZ, 0, 0 ;  /* 0x00000000ff377435 */ /* 0x000fc800000001ff */
[----:B------:R-:W-:Y:S01]  /*3270*/  FADD R48, R48, R57 ;  /* 0x0000003930307221 */ /* 0x000fe20000000000 */
[----:B------:R-:W-:-:S05]  /*3280*/  CS2R R56, SRZ ;  /* 0x0000000000387805 */ /* 0x000fca000001ff00 */
[----:B------:R0:W2:Y:S04]  /*3290*/  @P0 LDG.E.EL R55, desc[UR20][R60.64] ;  /* 0x000000143c370981 */ /* 0x0000a8000c2e1900 */
[----:B------:R1:W2:Y:S01]  /*32a0*/  @P0 LDG.E.EL R56, desc[UR20][R58.64] ;  /* 0x000000143a380981 */ /* 0x0002a2000c2e1900 */
[----:B------:R-:W-:-:S05]  /*32b0*/  SEL R49, R49, RZ, P1 ;  /* 0x000000ff31317207 */ /* 0x000fca0000800000 */
[----:B------:R-:W-:Y:S01]  /*32c0*/  FADD R36, R36, R49 ;  /* 0x0000003124247221 */ /* 0x000fe20000000000 */
[----:B------:R-:W-:Y:S02]  /*32d0*/  IADD3 R49, R45, UR6, RZ ;  /* 0x000000062d317c10 */ /* 0x000fe4000fffe0ff */
[----:B------:R-:W-:-:S05]  /*32e0*/  SEL R47, R47, RZ, P1 ;  /* 0x000000ff2f2f7207 */ /* 0x000fca0000800000 */
[----:B------:R-:W-:Y:S01]  /*32f0*/  FADD R37, R37, R47 ;  /* 0x0000002f25257221 */ /* 0x000fe20000000000 */
[----:B------:R-:W-:Y:S01]  /*3300*/  VIADD R47, R45, UR7 ;  /* 0x000000072d2f7c36 */ /* 0x000fe20008000000 */
[----:B------:R-:W-:Y:S01]  /*3310*/  SEL R38, R38, RZ, P1 ;  /* 0x000000ff26267207 */ /* 0x000fe20000800000 */
[----:B0-----:R-:W-:-:S04]  /*3320*/  IMAD.WIDE R60, R49, 0x4, R34 ;  /* 0x00000004313c7825 */ /* 0x001fc800078e0222 */
[----:B-1----:R-:W-:Y:S01]  /*3330*/  IMAD.WIDE R58, R47, 0x4, R34 ;  /* 0x000000042f3a7825 */ /* 0x002fe200078e0222 */
[----:B------:R-:W-:Y:S01]  /*3340*/  IADD3 R47, R45, UR8, RZ ;  /* 0x000000082d2f7c10 */ /* 0x000fe2000fffe0ff */
[----:B------:R0:W2:Y:S01]  /*3350*/  @P0 LDG.E.EL R57, desc[UR20][R60.64] ;  /* 0x000000143c390981 */ /* 0x0000a2000c2e1900 */
[----:B------:R-:W-:Y:S01]  /*3360*/  MOV R49, RZ ;  /* 0x000000ff00317202 */ /* 0x000fe20000000f00 */
[----:B------:R-:W-:Y:S01]  /*3370*/  FADD R11, R11, R38 ;  /* 0x000000260b0b7221 */ /* 0x000fe20000000000 */
[----:B------:R-:W-:-:S04]  /*3380*/  HFMA2.MMA R38, -RZ, RZ, 0, 0 ;  /* 0x00000000ff267435 */ /* 0x000fc800000001ff */
[----:B------:R1:W2:Y:S01]  /*3390*/  @P0 LDG.E.EL R49, desc[UR20][R58.64] ;  /* 0x000000143a310981 */ /* 0x0002a2000c2e1900 */
[----:B0-----:R-:W-:-:S04]  /*33a0*/  IMAD.WIDE R60, R47, 0x4, R34 ;  /* 0x000000042f3c7825 */ /* 0x001fc800078e0222 */
[----:B------:R-:W-:Y:S01]  /*33b0*/  VIADD R47, R45, UR9 ;  /* 0x000000092d2f7c36 */ /* 0x000fe20008000000 */
[----:B------:R0:W2:Y:S03]  /*33c0*/  @P0 LDG.E.EL R38, desc[UR20][R60.64] ;  /* 0x000000143c260981 */ /* 0x0000a6000c2e1900 */
[----:B-1----:R-:W-:Y:S01]  /*33d0*/  IMAD.WIDE R58, R47, 0x4, R34 ;  /* 0x000000042f3a7825 */ /* 0x002fe200078e0222 */
[----:B------:R-:W-:Y:S02]  /*33e0*/  IADD3 R47, R45, UR10, RZ ;  /* 0x0000000a2d2f7c10 */ /* 0x000fe4000fffe0ff */
[----:B---3--:R-:W-:-:S03]  /*33f0*/  SEL R39, R39, RZ, P1 ;  /* 0x000000ff27277207 */ /* 0x008fc60000800000 */
[----:B0-----:R-:W-:-:S04]  /*3400*/  IMAD.WIDE R60, R47, 0x4, R34 ;  /* 0x000000042f3c7825 */ /* 0x001fc800078e0222 */
[----:B------:R-:W-:Y:S01]  /*3410*/  FADD R28, R28, R39 ;  /* 0x000000271c1c7221 */ /* 0x000fe20000000000 */
[----:B-----5:R-:W-:Y:S02]  /*3420*/  SEL R40, R40, RZ, P1 ;  /* 0x000000ff28287207 */ /* 0x020fe40000800000 */
[----:B------:R-:W-:Y:S01]  /*3430*/  MOV R39, RZ ;  /* 0x000000ff00277202 */ /* 0x000fe20000000f00 */
[----:B------:R-:W-:Y:S02]  /*3440*/  VIADD R47, R45, UR11 ;  /* 0x0000000b2d2f7c36 */ /* 0x000fe40008000000 */
[----:B------:R-:W-:Y:S01]  /*3450*/  FADD R29, R29, R40 ;  /* 0x000000281d1d7221 */ /* 0x000fe20000000000 */
[----:B------:R-:W-:Y:S02]  /*3460*/  HFMA2.MMA R40, -RZ, RZ, 0, 0 ;  /* 0x00000000ff287435 */ /* 0x000fe400000001ff */
[----:B------:R0:W3:Y:S08]  /*3470*/  @P0 LDG.E.EL R39, desc[UR20][R58.64] ;  /* 0x000000143a270981 */ /* 0x0000f0000c2e1900 */
[----:B------:R1:W5:Y:S01]  /*3480*/  @P0 LDG.E.EL R40, desc[UR20][R60.64] ;  /* 0x000000143c280981 */ /* 0x000362000c2e1900 */
[----:B0-----:R-:W-:Y:S01]  /*3490*/  IMAD.WIDE R58, R47, 0x4, R34 ;  /* 0x000000042f3a7825 */ /* 0x001fe200078e0222 */
[----:B----4-:R-:W-:-:S02]  /*34a0*/  SEL R41, R41, RZ, P1 ;  /* 0x000000ff29297207 */ /* 0x010fc40000800000 */
[----:B------:R-:W-:Y:S02]  /*34b0*/  IADD3 R47, R45, UR12, RZ ;  /* 0x0000000c2d2f7c10 */ /* 0x000fe4000fffe0ff */
[----:B------:R-:W-:Y:S01]  /*34c0*/  SEL R10, R10, RZ, P1 ;  /* 0x000000ff0a0a7207 */ /* 0x000fe20000800000 */
[----:B------:R-:W-:Y:S01]  /*34d0*/  FADD R6, R6, R41 ;  /* 0x0000002906067221 */ /* 0x000fe20000000000 */
[----:B------:R-:W-:Y:S01]  /*34e0*/  MOV R41, RZ ;  /* 0x000000ff00297202 */ /* 0x000fe20000000f00 */
[----:B-1----:R-:W-:-:S04]  /*34f0*/  IMAD.WIDE R60, R47, 0x4, R34 ;  /* 0x000000042f3c7825 */ /* 0x002fc800078e0222 */
[----:B------:R-:W-:Y:S01]  /*3500*/  FADD R9, R9, R10 ;  /* 0x0000000a09097221 */ /* 0x000fe20000000000 */
[----:B------:R-:W-:Y:S01]  /*3510*/  HFMA2.MMA R10, -RZ, RZ, 0, 0 ;  /* 0x00000000ff0a7435 */ /* 0x000fe200000001ff */
[----:B------:R-:W-:Y:S01]  /*3520*/  VIADD R47, R45, UR13 ;  /* 0x0000000d2d2f7c36 */ /* 0x000fe20008000000 */
[----:B------:R0:W4:Y:S08]  /*3530*/  @P0 LDG.E.EL R41, desc[UR20][R58.64] ;  /* 0x000000143a290981 */ /* 0x000130000c2e1900 */
[----:B------:R1:W3:Y:S01]  /*3540*/  @P0 LDG.E.EL R10, desc[UR20][R60.64] ;  /* 0x000000143c0a0981 */ /* 0x0002e2000c2e1900 */
[----:B0-----:R-:W-:Y:S01]  /*3550*/  IMAD.WIDE R58, R47, 0x4, R34 ;  /* 0x000000042f3a7825 */ /* 0x001fe200078e0222 */
[----:B------:R-:W-:-:S05]  /*3560*/  IADD3 R47, R45, UR14, RZ ;  /* 0x0000000e2d2f7c10 */ /* 0x000fca000fffe0ff */
[----:B-1----:R-:W-:Y:S01]  /*3570*/  IMAD.WIDE R60, R47, 0x4, R34 ;  /* 0x000000042f3c7825 */ /* 0x002fe200078e0222 */
[----:B------:R-:W-:-:S05]  /*3580*/  SEL R0, R0, RZ, P1 ;  /* 0x000000ff00007207 */ /* 0x000fca0000800000 */
[----:B------:R-:W-:Y:S01]  /*3590*/  FADD R7, R7, R0 ;  /* 0x0000000007077221 */ /* 0x000fe20000000000 */
[----:B------:R-:W-:-:S06]  /*35a0*/  MOV R0, RZ ;  /* 0x000000ff00007202 */ /* 0x000fcc0000000f00 */
[----:B------:R0:W4:Y:S01]  /*35b0*/  @P0 LDG.E.EL R0, desc[UR20][R58.64] ;  /* 0x000000143a000981 */ /* 0x000122000c2e1900 */
[----:B------:R-:W-:Y:S02]  /*35c0*/  SEL R5, R5, RZ, P1 ;  /* 0x000000ff05057207 */ /* 0x000fe40000800000 */
[----:B------:R-:W-:-:S03]  /*35d0*/  SEL R47, R2, RZ, P1 ;  /* 0x000000ff022f7207 */ /* 0x000fc60000800000 */
[----:B------:R-:W-:Y:S01]  /*35e0*/  FADD R31, R31, R5 ;  /* 0x000000051f1f7221 */ /* 0x000fe20000000000 */
[----:B------:R-:W-:Y:S01]  /*35f0*/  HFMA2.MMA R5, -RZ, RZ, 0, 0 ;  /* 0x00000000ff057435 */ /* 0x000fe200000001ff */
[----:B------:R-:W-:Y:S01]  /*3600*/  FADD R32, R32, R47 ;  /* 0x0000002f20207221 */ /* 0x000fe20000000000 */
[----:B------:R-:W-:-:S04]  /*3610*/  VIADD R47, R45, UR15 ;  /* 0x0000000f2d2f7c36 */ /* 0x000fc80008000000 */
[----:B0-----:R-:W-:Y:S01]  /*3620*/  IMAD.WIDE R58, R47, 0x4, R34 ;  /* 0x000000042f3a7825 */ /* 0x001fe200078e0222 */
[----:B------:R-:W-:-:S03]  /*3630*/  IADD3 R47, R45, UR16, RZ ;  /* 0x000000102d2f7c10 */ /* 0x000fc6000fffe0ff */
[----:B------:R0:W4:Y:S01]  /*3640*/  @P0 LDG.E.EL R5, desc[UR20][R60.64] ;  /* 0x000000143c050981 */ /* 0x000122000c2e1900 */
[----:B------:R-:W-:-:S06]  /*3650*/  MOV R2, RZ ;  /* 0x000000ff00027202 */ /* 0x000fcc0000000f00 */
[----:B------:R1:W4:Y:S01]  /*3660*/  @P0 LDG.E.EL R2, desc[UR20][R58.64] ;  /* 0x000000143a020981 */ /* 0x000322000c2e1900 */
[----:B0-----:R-:W-:Y:S01]  /*3670*/  IMAD.WIDE R60, R47, 0x4, R34 ;  /* 0x000000042f3c7825 */ /* 0x001fe200078e0222 */
[----:B------:R-:W-:Y:S02]  /*3680*/  SEL R3, R3, RZ, P1 ;  /* 0x000000ff03037207 */ /* 0x000fe40000800000 */
[----:B------:R-:W-:-:S03]  /*3690*/  SEL R47, R4, RZ, P1 ;  /* 0x000000ff042f7207 */ /* 0x000fc60000800000 */
[----:B------:R-:W-:Y:S01]  /*36a0*/  FADD R30, R30, R3 ;  /* 0x000000031e1e7221 */ /* 0x000fe20000000000 */
[----:B------:R-:W-:Y:S01]  /*36b0*/  HFMA2.MMA R3, -RZ, RZ, 0, 0 ;  /* 0x00000000ff037435 */ /* 0x000fe200000001ff */
[----:B------:R-:W-:Y:S01]  /*36c0*/  FADD R8, R8, R47 ;  /* 0x0000002f08087221 */ /* 0x000fe20000000000 */
[----:B------:R-:W-:Y:S01]  /*36d0*/  VIADD R47, R45, UR17 ;  /* 0x000000112d2f7c36 */ /* 0x000fe20008000000 */
[----:B------:R-:W-:-:S03]  /*36e0*/  MOV R4, RZ ;  /* 0x000000ff00047202 */ /* 0x000fc60000000f00 */
[----:B-1----:R-:W-:Y:S01]  /*36f0*/  IMAD.WIDE R58, R47, 0x4, R34 ;  /* 0x000000042f3a7825 */ /* 0x002fe200078e0222 */
[----:B------:R-:W-:-:S03]  /*3700*/  IADD3 R47, R45, UR18, RZ ;  /* 0x000000122d2f7c10 */ /* 0x000fc6000fffe0ff */
[----:B------:R0:W4:Y:S01]  /*3710*/  @P0 LDG.E.EL R3, desc[UR20][R60.64] ;  /* 0x000000143c030981 */ /* 0x000122000c2e1900 */
[----:B------:R-:W-:-:S03]  /*3720*/  IADD3 R45, R45, UR4, RZ ;  /* 0x000000042d2d7c10 */ /* 0x000fc6000fffe0ff */
[----:B------:R1:W4:Y:S01]  /*3730*/  @P0 LDG.E.EL R4, desc[UR20][R58.64] ;  /* 0x000000143a040981 */ /* 0x000322000c2e1900 */
[----:B0-----:R-:W-:-:S04]  /*3740*/  IMAD.WIDE R60, R47, 0x4, R34 ;  /* 0x000000042f3c7825 */ /* 0x001fc800078e0222 */
[----:B-1----:R-:W-:Y:S01]  /*3750*/  IMAD.WIDE R58, R45, 0x4, R34 ;  /* 0x000000042d3a7825 */ /* 0x002fe200078e0222 */
[----:B------:R-:W-:-:S06]  /*3760*/  CS2R R34, SRZ ;  /* 0x0000000000227805 */ /* 0x000fcc000001ff00 */
[----:B------:R-:W4:Y:S04]  /*3770*/  @P0 LDG.E.EL R35, desc[UR20][R60.64] ;  /* 0x000000143c230981 */ /* 0x000f28000c2e1900 */
[----:B------:R0:W4:Y:S01]  /*3780*/  @P0 LDG.E.EL R34, desc[UR20][R58.64] ;  /* 0x000000143a220981 */ /* 0x000122000c2e1900 */
[C---:B------:R-:W-:Y:S01]  /*3790*/  ISETP.GT.AND P3, PT, R33.reuse, 0xf, PT ;  /* 0x0000000f2100780c */ /* 0x040fe20003f64270 */
[C---:B------:R-:W-:Y:S01]  /*37a0*/  VIADD R45, R33.reuse, 0x2 ;  /* 0x00000002212d7836 */ /* 0x040fe20000000000 */
[----:B------:R-:W-:Y:S02]  /*37b0*/  ISETP.GE.AND P2, PT, R33, 0x10, PT ;  /* 0x000000102100780c */ /* 0x000fe40003f46270 */
[----:B------:R-:W-:Y:S02]  /*37c0*/  ISETP.GE.AND P4, PT, R44, 0x110, PT ;  /* 0x000001102c00780c */ /* 0x000fe40003f86270 */
[----:B------:R-:W-:-:S02]  /*37d0*/  SEL R45, R45, RZ, !P2 ;  /* 0x000000ff2d2d7207 */ /* 0x000fc40005000000 */
[----:B------:R-:W-:Y:S02]  /*37e0*/  ISETP.GT.AND P2, PT, R44, 0x10f, PT ;  /* 0x0000010f2c00780c */ /* 0x000fe40003f44270 */
[----:B------:R-:W-:Y:S02]  /*37f0*/  IADD3 R44, R46, 0x2, RZ ;  /* 0x000000022e2c7810 */ /* 0x000fe40007ffe0ff */
[----:B------:R-:W-:Y:S01]  /*3800*/  IADD3 R47, R45, 0x12, RZ ;  /* 0x000000122d2f7810 */ /* 0x000fe20007ffe0ff */
[----:B0-----:R-:W-:Y:S01]  /*3810*/  IMAD.IADD R58, R46, 0x1, R33 ;  /* 0x000000012e3a7824 */ /* 0x001fe200078e0221 */
[----:B------:R-:W-:Y:S01]  /*3820*/  @!P3 IADD3 R47, R45, RZ, RZ ;  /* 0x000000ff2d2fb210 */ /* 0x000fe20007ffe0ff */
[----:B------:R-:W0:Y:S01]  /*3830*/  S2UR UR5, SR_CgaCtaId ;  /* 0x00000000000579c3 */ /* 0x000e220000008800 */
[----:B------:R-:W-:Y:S02]  /*3840*/  SEL R45, R44, RZ, !P4 ;  /* 0x000000ff2c2d7207 */ /* 0x000fe40006000000 */
[----:B------:R-:W-:Y:S01]  /*3850*/  SEL R44, RZ, 0x12, !P2 ;  /* 0x00000012ff2c7807 */ /* 0x000fe20005000000 */
[----:B------:R-:W-:-:S03]  /*3860*/  IMAD R58, R46, R33, -R58 ;  /* 0x000000212e3a7224 */ /* 0x000fc600078e0a3a */
[----:B------:R-:W-:-:S04]  /*3870*/  IADD3 R44, R44, R45, RZ ;  /* 0x0000002d2c2c7210 */ /* 0x000fc80007ffe0ff */
[----:B------:R-:W-:-:S04]  /*3880*/  IADD3 R45, R44, R58, R47 ;  /* 0x0000003a2c2d7210 */ /* 0x000fc80007ffe02f */
[----:B------:R-:W-:Y:S01]  /*3890*/  IADD3 R45, R45, 0x1, RZ ;  /* 0x000000012d2d7810 */ /* 0x000fe20007ffe0ff */
[----:B------:R-:W-:-:S04]  /*38a0*/  IMAD R58, R46, R47, RZ ;  /* 0x0000002f2e3a7224 */ /* 0x000fc800078e02ff */
[----:B------:R-:W-:Y:S02]  /*38b0*/  IMAD R47, R44, R47, R45 ;  /* 0x0000002f2c2f7224 */ /* 0x000fe400078e022d */
[----:B------:R-:W-:Y:S01]  /*38c0*/  IMAD.SHL.U32 R45, R43, 0x4, RZ ;  /* 0x000000042b2d7824 */ /* 0x000fe200078e00ff */
[----:B------:R-:W-:Y:S01]  /*38d0*/  UMOV UR4, 0x400 ;  /* 0x0000040000047882 */ /* 0x000fe20000000000 */
[----:B------:R-:W-:Y:S01]  /*38e0*/  IMAD R58, R33, R44, R58 ;  /* 0x0000002c213a7224 */ /* 0x000fe200078e023a */
[----:B------:R-:W-:Y:S01]  /*38f0*/  SHF.L.U32 R33, R43, 0x4, RZ ;  /* 0x000000042b217819 */ /* 0x000fe200000006ff */
[----:B0-----:R-:W-:Y:S01]  /*3900*/  UPRMT UR4, UR5, 0x654, UR4 ;  /* 0x0000065405047896 */ /* 0x001fe20008000004 */
[----:B------:R-:W-:Y:S02]  /*3910*/  MOV R59, UR19 ;  /* 0x00000013003b7c02 */ /* 0x000fe40008000f00 */
[----:B------:R-:W-:Y:S02]  /*3920*/  LOP3.LUT R44, R45, 0xc, RZ, 0xc0, !PT ;  /* 0x0000000c2d2c7812 */ /* 0x000fe400078ec0ff */
[----:B------:R-:W-:-:S02]  /*3930*/  LOP3.LUT R33, R33, 0xff0, RZ, 0xc0, !PT ;  /* 0x00000ff021217812 */ /* 0x000fc400078ec0ff */
[----:B------:R-:W-:Y:S02]  /*3940*/  LEA R44, R59, R44, 0x4 ;  /* 0x0000002c3b2c7211 */ /* 0x000fe400078e20ff */
[----:B------:R-:W-:Y:S02]  /*3950*/  SHF.R.U32.HI R59, RZ, 0x2, R43 ;  /* 0x00000002ff3b7819 */ /* 0x000fe4000001162b */
[----:B------:R-:W-:Y:S02]  /*3960*/  IADD3 R46, R33, UR4, RZ ;  /* 0x00000004212e7c10 */ /* 0x000fe4000fffe0ff */
[----:B------:R-:W-:Y:S01]  /*3970*/  SGXT.U32 R59, R59, 0x6 ;  /* 0x000000063b3b781a */ /* 0x000fe20000000000 */
[----:B------:R-:W-:-:S04]  /*3980*/  IMAD.HI R60, R44, 0x2aaaaaab, RZ ;  /* 0x2aaaaaab2c3c7827 */ /* 0x000fc800078e02ff */
[----:B------:R-:W-:Y:S01]  /*3990*/  IMAD R33, R33, 0x4, R46 ;  /* 0x0000000421217824 */ /* 0x000fe200078e022e */
[----:B------:R-:W-:Y:S02]  /*39a0*/  PRMT R46, R59, 0x6540, R42 ;  /* 0x000065403b2e7816 */ /* 0x000fe4000000002a */
[----:B------:R-:W-:Y:S02]  /*39b0*/  LOP3.LUT R42, R45, 0x3fc, RZ, 0xc0, !PT ;  /* 0x000003fc2d2a7812 */ /* 0x000fe400078ec0ff */
[----:B------:R0:W-:Y:S01]  /*39c0*/  STS.128 [R33+0x10], R12 ;  /* 0x0000100c21007388 */ /* 0x0001e20000000c00 */
[----:B------:R-:W-:-:S04]  /*39d0*/  SHF.R.U32.HI R59, RZ, 0x1f, R60 ;  /* 0x0000001fff3b7819 */ /* 0x000fc8000001163c */
[----:B------:R-:W-:Y:S01]  /*39e0*/  LEA.HI.SX32 R59, R60, R59, 0x19 ;  /* 0x0000003b3c3b7211 */ /* 0x000fe200078fcaff */
[----:B------:R-:W-:Y:S01]  /*39f0*/  STS.128 [R33+0x20], R24 ;  /* 0x0000201821007388 */ /* 0x000fe20000000c00 */
[C---:B0-----:R-:W-:Y:S02]  /*3a00*/  LOP3.LUT R12, R42.reuse, 0x800, RZ, 0xfc, !PT ;  /* 0x000008002a0c7812 */ /* 0x041fe400078efcff */
[----:B------:R-:W-:Y:S02]  /*3a10*/  LOP3.LUT R13, R42, 0xc00, RZ, 0xfc, !PT ;  /* 0x00000c002a0d7812 */ /* 0x000fe400078efcff */
[----:B------:R-:W-:Y:S02]  /*3a20*/  LOP3.LUT R12, R12, 0xbf0, RZ, 0xc0, !PT ;  /* 0x00000bf00c0c7812 */ /* 0x000fe400078ec0ff */
[----:B------:R-:W-:Y:S02]  /*3a30*/  LOP3.LUT R14, R13, 0xff0, RZ, 0xc0, !PT ;  /* 0x00000ff00d0e7812 */ /* 0x000fe400078ec0ff */
[----:B------:R-:W-:Y:S01]  /*3a40*/  IADD3 R13, R12, UR4, RZ ;  /* 0x000000040c0d7c10 */ /* 0x000fe2000fffe0ff */
[C---:B------:R-:W-:Y:S01]  /*3a50*/  IMAD R12, R59.reuse, -0x300, R44 ;  /* 0xfffffd003b0c7824 */ /* 0x040fe200078e022c */
[----:B------:R-:W-:Y:S04]  /*3a60*/  STS.128 [R33], R20 ;  /* 0x0000001421007388 */ /* 0x000fe80000000c00 */
[----:B------:R-:W-:Y:S01]  /*3a70*/  STS.128 [R33+0x30], R16 ;  /* 0x0000301021007388 */ /* 0x000fe20000000c00 */
[----:B------:R-:W-:Y:S01]  /*3a80*/  IMAD R59, R59, 0x36300, R12 ;  /* 0x000363003b3b7824 */ /* 0x000fe200078e020c */
[----:B------:R-:W-:-:S02]  /*3a90*/  LOP3.LUT R12, R46, 0x40, RZ, 0xfc, !PT ;  /* 0x000000402e0c7812 */ /* 0x000fc400078efcff */
[----:B------:R-:W-:Y:S02]  /*3aa0*/  LOP3.LUT R45, R42, 0x400, RZ, 0xfc, !PT ;  /* 0x000004002a2d7812 */ /* 0x000fe400078efcff */
[----:B------:R-:W-:Y:S02]  /*3ab0*/  ISETP.GE.AND P4, PT, R12, 0x121, PT ;  /* 0x000001210c00780c */ /* 0x000fe40003f86270 */
[----:B------:R-:W-:Y:S02]  /*3ac0*/  LOP3.LUT R45, R45, 0x7f0, RZ, 0xc0, !PT ;  /* 0x000007f02d2d7812 */ /* 0x000fe400078ec0ff */
[----:B------:R-:W-:Y:S02]  /*3ad0*/  LOP3.LUT R12, R46, 0x80, RZ, 0xfc, !PT ;  /* 0x000000802e0c7812 */ /* 0x000fe400078efcff */
[----:B------:R-:W-:Y:S02]  /*3ae0*/  LOP3.LUT R43, R43, 0xfc, RZ, 0xc0, !PT ;  /* 0x000000fc2b2b7812 */ /* 0x000fe400078ec0ff */
[----:B------:R-:W-:-:S02]  /*3af0*/  IADD3 R45, R45, UR4, RZ ;  /* 0x000000042d2d7c10 */ /* 0x000fc4000fffe0ff */
[----:B------:R-:W-:Y:S02]  /*3b00*/  ISETP.GE.AND P3, PT, R12, 0x121, PT ;  /* 0x000001210c00780c */ /* 0x000fe40003f66270 */
[----:B------:R-:W-:Y:S02]  /*3b10*/  LOP3.LUT R12, R46, 0xc0, RZ, 0xfc, !PT ;  /* 0x000000c02e0c7812 */ /* 0x000fe400078efcff */
[----:B------:R-:W-:Y:S02]  /*3b20*/  LEA R43, R43, UR4, 0x2 ;  /* 0x000000042b2b7c11 */ /* 0x000fe4000f8e10ff */
[C---:B------:R-:W-:Y:S01]  /*3b30*/  LEA R44, R42.reuse, R45, 0x2 ;  /* 0x0000002d2a2c7211 */ /* 0x040fe200078e10ff */
[----:B------:R-:W-:Y:S01]  /*3b40*/  BAR.SYNC.DEFER_BLOCKING 0x0 ;  /* 0x0000000000007b1d */ /* 0x000fe20000010000 */
[----:B------:R-:W-:Y:S01]  /*3b50*/  LEA R45, R42, R13, 0x2 ;  /* 0x0000000d2a2d7211 */ /* 0x000fe200078e10ff */
[----:B------:R-:W-:Y:S01]  /*3b60*/  VIADD R15, R14, UR4 ;  /* 0x000000040e0f7c36 */ /* 0x000fe20008000000 */
[----:B------:R-:W-:-:S02]  /*3b70*/  ISETP.GE.AND P2, PT, R12, 0x121, PT ;  /* 0x000001210c00780c */ /* 0x000fc40003f46270 */
[----:B------:R-:W-:Y:S02]  /*3b80*/  SEL R13, R52, RZ, P1 ;  /* 0x000000ff340d7207 */ /* 0x000fe40000800000 */
[----:B------:R-:W-:Y:S02]  /*3b90*/  SEL R12, R53, RZ, P1 ;  /* 0x000000ff350c7207 */ /* 0x000fe40000800000 */
[----:B------:R-:W-:Y:S01]  /*3ba0*/  LEA R43, R42, R43, 0x2 ;  /* 0x0000002b2a2b7211 */ /* 0x000fe200078e10ff */
[----:B------:R-:W-:Y:S01]  /*3bb0*/  FADD R50, R50, R13 ;  /* 0x0000000d32327221 */ /* 0x000fe20000000000 */
[----:B------:R-:W-:Y:S01]  /*3bc0*/  LEA R42, R42, R15, 0x2 ;  /* 0x0000000f2a2a7211 */ /* 0x000fe200078e10ff */
[----:B------:R-:W-:Y:S01]  /*3bd0*/  FADD R51, R51, R12 ;  /* 0x0000000c33337221 */ /* 0x000fe20000000000 */
[----:B--2---:R-:W-:Y:S02]  /*3be0*/  SEL R57, R57, RZ, P0 ;  /* 0x000000ff39397207 */ /* 0x004fe40000000000 */
[----:B------:R-:W-:Y:S01]  /*3bf0*/  SEL R52, R49, RZ, P0 ;  /* 0x000000ff31347207 */ /* 0x000fe20000000000 */
[----:B------:R-:W0:Y:S04]  /*3c00*/  LDS.128 R12, [R43] ;  /* 0x000000002b0c7984 */ /* 0x000e280000000c00 */
[----:B------:R-:W1:Y:S04]  /*3c10*/  LDS.128 R20, [R44+0x1000] ;  /* 0x001000002c147984 */ /* 0x000e680000000c00 */
[----:B------:R-:W2:Y:S01]  /*3c20*/  LDS.128 R16, [R45+0x2000] ;  /* 0x002000002d107984 */ /* 0x000ea20000000c00 */
[----:B------:R-:W-:Y:S01]  /*3c30*/  FADD R49, R36, R57 ;  /* 0x0000003924317221 */ /* 0x000fe20000000000 */
[----:B------:R-:W-:-:S02]  /*3c40*/  FADD R52, R37, R52 ;  /* 0x0000003425347221 */ /* 0x000fc40000000000 */
[----:B------:R-:W0:Y:S01]  /*3c50*/  LDS.128 R24, [R42+0x3000] ;  /* 0x003000002a187984 */ /* 0x000e220000000c00 */
[----:B------:R-:W0:Y:S01]  /*3c60*/  LDC.64 R36, c[0x0][0x218] ;  /* 0x00008600ff247b82 */ /* 0x000e220000000a00 */
[----:B---3--:R-:W-:Y:S02]  /*3c70*/  SEL R39, R39, RZ, P0 ;  /* 0x000000ff27277207 */ /* 0x008fe40000000000 */
[----:B------:R-:W-:Y:S02]  /*3c80*/  SEL R38, R38, RZ, P0 ;  /* 0x000000ff26267207 */ /* 0x000fe40000000000 */
[----:B------:R-:W-:Y:S02]  /*3c90*/  SEL R10, R10, RZ, P0 ;  /* 0x000000ff0a0a7207 */ /* 0x000fe40000000000 */
[----:B-----5:R-:W-:Y:S01]  /*3ca0*/  SEL R40, R40, RZ, P0 ;  /* 0x000000ff28287207 */ /* 0x020fe20000000000 */
[----:B------:R-:W-:Y:S01]  /*3cb0*/  FADD R28, R28, R39 ;  /* 0x000000271c1c7221 */ /* 0x000fe20000000000 */
[----:B------:R-:W-:Y:S01]  /*3cc0*/  FADD R38, R11, R38 ;  /* 0x000000260b267221 */ /* 0x000fe20000000000 */
[----:B------:R-:W-:-:S02]  /*3cd0*/  FADD R39, R9, R10 ;  /* 0x0000000a09277221 */ /* 0x000fc40000000000 */
[----:B------:R-:W3:Y:S01]  /*3ce0*/  LDC.64 R10, c[0x0][0x220] ;  /* 0x00008800ff0a7b82 */ /* 0x000ee20000000a00 */
[----:B------:R-:W-:Y:S01]  /*3cf0*/  FADD R29, R29, R40 ;  /* 0x000000281d1d7221 */ /* 0x000fe20000000000 */
[C---:B------:R-:W-:Y:S01]  /*3d00*/  ISETP.GE.AND P5, PT, R46.reuse, 0x121, PT ;  /* 0x000001212e00780c */ /* 0x040fe20003fa6270 */
[----:B------:R-:W-:Y:S01]  /*3d10*/  IMAD R46, R46, 0x300, R59 ;  /* 0x000003002e2e7824 */ /* 0x000fe200078e023b */
[----:B----4-:R-:W-:Y:S01]  /*3d20*/  SEL R41, R41, RZ, P0 ;  /* 0x000000ff29297207 */ /* 0x010fe20000000000 */
[----:B------:R-:W-:-:S04]  /*3d30*/  IMAD.IADD R47, R47, 0x1, -R58 ;  /* 0x000000012f2f7824 */ /* 0x000fc800078e0a3a */
[----:B------:R-:W-:Y:S01]  /*3d40*/  FADD R6, R6, R41 ;  /* 0x0000002906067221 */ /* 0x000fe20000000000 */
[----:B------:R-:W-:Y:S02]  /*3d50*/  SEL R53, R56, RZ, P0 ;  /* 0x000000ff38357207 */ /* 0x000fe40000000000 */
[----:B------:R-:W-:Y:S02]  /*3d60*/  I2FP.F32.S32 R47, R47 ;  /* 0x0000002f002f7245 */ /* 0x000fe40000201400 */
[----:B------:R-:W-:Y:S02]  /*3d70*/  SEL R55, R55, RZ, P0 ;  /* 0x000000ff37377207 */ /* 0x000fe40000000000 */
[----:B------:R-:W-:Y:S01]  /*3d80*/  FSETP.GEU.AND P1, PT, |R47|, 1.175494350822287508e-38, PT ;  /* 0x008000002f00780b */ /* 0x000fe20003f2e200 */
[----:B---3--:R-:W-:Y:S01]  /*3d90*/  IMAD.WIDE R60, R46, 0x4, R10 ;  /* 0x000000042e3c7825 */ /* 0x008fe200078e020a */
[----:B------:R-:W-:-:S05]  /*3da0*/  SEL R0, R0, RZ, P0 ;  /* 0x000000ff00007207 */ /* 0x000fca0000000000 */
[----:B------:R-:W-:Y:S01]  /*3db0*/  FADD R7, R7, R0 ;  /* 0x0000000007077221 */ /* 0x000fe20000000000 */
[----:B------:R-:W-:Y:S02]  /*3dc0*/  SEL R40, R5, RZ, P0 ;  /* 0x000000ff05287207 */ /* 0x000fe40000000000 */
[----:B------:R-:W-:-:S05]  /*3dd0*/  SEL R5, R2, RZ, P0 ;  /* 0x000000ff02057207 */ /* 0x000fca0000000000 */
[----:B------:R-:W-:Y:S01]  /*3de0*/  FADD R32, R32, R5 ;  /* 0x0000000520207221 */ /* 0x000fe20000000000 */
[----:B------:R-:W-:Y:S02]  /*3df0*/  SEL R3, R3, RZ, P0 ;  /* 0x000000ff03037207 */ /* 0x000fe40000000000 */
[----:B------:R-:W-:-:S03]  /*3e00*/  SEL R9, R4, RZ, P0 ;  /* 0x000000ff04097207 */ /* 0x000fc60000000000 */
[----:B------:R-:W-:Y:S01]  /*3e10*/  FADD R30, R30, R3 ;  /* 0x000000031e1e7221 */ /* 0x000fe20000000000 */
[----:B------:R-:W3:Y:S01]  /*3e20*/  LDC.64 R4, c[0x0][0x228] ;  /* 0x00008a00ff047b82 */ /* 0x000ee20000000a00 */
[----:B------:R-:W-:Y:S01]  /*3e30*/  IADD3 R3, R46, 0xc000, RZ ;  /* 0x0000c0002e037810 */ /* 0x000fe20007ffe0ff */
[----:B------:R-:W-:Y:S01]  /*3e40*/  FADD R0, R8, R9 ;  /* 0x0000000908007221 */ /* 0x000fe20000000000 */
[----:B0-----:R-:W-:-:S04]  /*3e50*/  IMAD.WIDE R8, R46, 0x4, R36 ;  /* 0x000000042e087825 */ /* 0x001fc800078e0224 */
[----:B------:R-:W-:Y:S01]  /*3e60*/  IMAD.WIDE R58, R3, 0x4, R36 ;  /* 0x00000004033a7825 */ /* 0x000fe200078e0224 */
[----:B------:R-:W-:Y:S02]  /*3e70*/  SEL R41, R35, RZ, P0 ;  /* 0x000000ff23297207 */ /* 0x000fe40000000000 */
[----:B------:R-:W-:-:S03]  /*3e80*/  IADD3 R35, R46, 0x18000, RZ ;  /* 0x000180002e237810 */ /* 0x000fc60007ffe0ff */
[----:B------:R-:W-:Y:S01]  /*3e90*/  FADD R50, R50, R41 ;  /* 0x0000002932327221 */ /* 0x000fe20000000000 */
[----:B------:R-:W-:Y:S01]  /*3ea0*/  IADD3 R41, R46, 0x24000, RZ ;  /* 0x000240002e297810 */ /* 0x000fe20007ffe0ff */
[----:B------:R-:W-:Y:S01]  /*3eb0*/  IMAD.WIDE R56, R35, 0x4, R36 ;  /* 0x0000000423387825 */ /* 0x000fe200078e0224 */
[----:B------:R0:W-:Y:S01]  /*3ec0*/  @!P5 STG.E.128 desc[UR20][R8.64], R12 ;  /* 0x0000000c0800d986 */ /* 0x0001e2000c101d14 */
[----:B------:R-:W-:Y:S02]  /*3ed0*/  SEL R34, R34, RZ, P0 ;  /* 0x000000ff22227207 */ /* 0x000fe40000000000 */
[----:B------:R-:W-:Y:S01]  /*3ee0*/  FSETP.GT.AND P0, PT, |R47|, 8.50705917302346158658e+37, PT ;  /* 0x7e8000002f00780b */ /* 0x000fe20003f04200 */
[----:B-1----:R-:W-:Y:S04]  /*3ef0*/  @!P4 STG.E.128 desc[UR20][R58.64], R20 ;  /* 0x000000143a00c986 */ /* 0x002fe8000c101d14 */
[----:B--2---:R1:W-:Y:S01]  /*3f00*/  @!P3 STG.E.128 desc[UR20][R56.64], R16 ;  /* 0x000000103800b986 */ /* 0x0043e2000c101d14 */
[----:B0-----:R-:W-:-:S04]  /*3f10*/  IMAD.WIDE R8, R3, 0x4, R10 ;  /* 0x0000000403087825 */ /* 0x001fc800078e020a */
[----:B-1----:R-:W-:-:S04]  /*3f20*/  IMAD.WIDE R56, R41, 0x4, R36 ;  /* 0x0000000429387825 */ /* 0x002fc800078e0224 */
[--C-:B------:R-:W-:Y:S01]  /*3f30*/  IMAD.WIDE R36, R35, 0x4, R10.reuse ;  /* 0x0000000423247825 */ /* 0x100fe200078e020a */
[----:B------:R-:W-:Y:S03]  /*3f40*/  @!P2 STG.E.128 desc[UR20][R56.64], R24 ;  /* 0x000000183800a986 */ /* 0x000fe6000c101d14 */
[----:B------:R-:W-:Y:S01]  /*3f50*/  IMAD.WIDE R10, R41, 0x4, R10 ;  /* 0x00000004290a7825 */ /* 0x000fe200078e020a */
[----:B------:R-:W-:Y:S04]  /*3f60*/  @!P5 STG.E.128 desc[UR20][R60.64], R12 ;  /* 0x0000000c3c00d986 */ /* 0x000fe8000c101d14 */
[----:B------:R0:W-:Y:S04]  /*3f70*/  @!P4 STG.E.128 desc[UR20][R8.64], R20 ;  /* 0x000000140800c986 */ /* 0x0001e8000c101d14 */
[----:B------:R-:W-:Y:S01]  /*3f80*/  @!P3 STG.E.128 desc[UR20][R36.64], R16 ;  /* 0x000000102400b986 */ /* 0x000fe2000c101d14 */
[----:B------:R-:W-:-:S03]  /*3f90*/  @P0 FMUL R47, R47, 0.25 ;  /* 0x3e8000002f2f0820 */ /* 0x000fc60000400000 */
[----:B------:R1:W-:Y:S01]  /*3fa0*/  @!P2 STG.E.128 desc[UR20][R10.64], R24 ;  /* 0x000000180a00a986 */ /* 0x0003e2000c101d14 */
[----:B---3--:R-:W-:-:S04]  /*3fb0*/  IMAD.WIDE R58, R35, 0x4, R4 ;  /* 0x00000004233a7825 */ /* 0x008fc800078e0204 */
[----:B------:R-:W-:Y:S01]  /*3fc0*/  @!P1 FMUL R47, R47, 16777216 ;  /* 0x4b8000002f2f9820 */ /* 0x000fe20000400000 */
[----:B0-----:R-:W-:-:S04]  /*3fd0*/  IMAD.WIDE R8, R3, 0x4, R4 ;  /* 0x0000000403087825 */ /* 0x001fc800078e0204 */
[----:B-1----:R-:W-:-:S04]  /*3fe0*/  IMAD.WIDE R10, R46, 0x4, R4 ;  /* 0x000000042e0a7825 */ /* 0x002fc800078e0204 */
[----:B------:R-:W-:Y:S01]  /*3ff0*/  IMAD.WIDE R4, R41, 0x4, R4 ;  /* 0x0000000429047825 */ /* 0x000fe200078e0204 */
[----:B------:R0:W-:Y:S04]  /*4000*/  @!P5 STG.E.128 desc[UR20][R10.64], R12 ;  /* 0x0000000c0a00d986 */ /* 0x0001e8000c101d14 */
[----:B------:R-:W-:Y:S04]  /*4010*/  @!P4 STG.E.128 desc[UR20][R8.64], R20 ;  /* 0x000000140800c986 */ /* 0x000fe8000c101d14 */
[----:B------:R-:W-:Y:S04]  /*4020*/  @!P3 STG.E.128 desc[UR20][R58.64], R16 ;  /* 0x000000103a00b986 */ /* 0x000fe8000c101d14 */
[----:B------:R1:W-:Y:S01]  /*4030*/  @!P2 STG.E.128 desc[UR20][R4.64], R24 ;  /* 0x000000180400a986 */ /* 0x0003e2000c101d14 */
[----:B------:R-:W0:Y:S01]  /*4040*/  MUFU.RCP R47, R47 ;  /* 0x0000002f002f7308 */ /* 0x000e220000001000 */
[----:B------:R-:W-:Y:S01]  /*4050*/  BAR.SYNC.DEFER_BLOCKING 0x0 ;  /* 0x0000000000007b1d */ /* 0x000fe20000010000 */
[----:B------:R-:W-:Y:S01]  /*4060*/  FADD R54, R54, R55 ;  /* 0x0000003736367221 */ /* 0x000fe20000000000 */
[----:B------:R-:W-:Y:S01]  /*4070*/  FADD R48, R48, R53 ;  /* 0x0000003530307221 */ /* 0x000fe20000000000 */
[----:B------:R-:W-:Y:S01]  /*4080*/  FADD R31, R31, R40 ;  /* 0x000000281f1f7221 */ /* 0x000fe20000000000 */
[----:B------:R-:W-:Y:S01]  /*4090*/  FADD R51, R51, R34 ;  /* 0x0000002233337221 */ /* 0x000fe20000000000 */
[----:B------:R-:W-:Y:S01]  /*40a0*/  @P0 FMUL R6, R6, 0.25 ;  /* 0x3e80000006060820 */ /* 0x000fe20000400000 */
        /* <DEDUP_REMOVED lines=15> */
[----:B------:R-:W-:Y:S01]  /*41a0*/  @!P1 FMUL R6, R6, 16777216 ;  /* 0x4b80000006069820 */ /* 0x000fe20000400000 */
        /* <DEDUP_REMOVED lines=15> */
[C---:B0-----:R-:W-:Y:S01]  /*42a0*/  FMUL R15, R47.reuse, R6 ;  /* 0x000000062f0f7220 */ /* 0x041fe20000400000 */
[C---:B-1----:R-:W-:Y:S01]  /*42b0*/  FMUL R5, R47.reuse, R7 ;  /* 0x000000072f057220 */ /* 0x042fe20000400000 */
[C---:B------:R-:W-:Y:S01]  /*42c0*/  FMUL R8, R47.reuse, R54 ;  /* 0x000000362f087220 */ /* 0x040fe20000400000 */
        /* <DEDUP_REMOVED lines=12> */
[----:B------:R-:W-:Y:S01]  /*4390*/  FMUL R19, R47, R51 ;  /* 0x000000332f137220 */ /* 0x000fe20000400000 */
[----:B------:R0:W-:Y:S01]  /*43a0*/  STS.128 [R33], R8 ;  /* 0x0000000821007388 */ /* 0x0001e20000000c00 */
[----:B------:R-:W1:Y:S03]  /*43b0*/  LDC.64 R20, c[0x0][0x230] ;  /* 0x00008c00ff147b82 */ /* 0x000e660000000a00 */
[----:B------:R-:W-:Y:S04]  /*43c0*/  STS.128 [R33+0x10], R12 ;  /* 0x0000100c21007388 */ /* 0x000fe80000000c00 */
[----:B------:R-:W-:Y:S04]  /*43d0*/  STS.128 [R33+0x20], R4 ;  /* 0x0000200421007388 */ /* 0x000fe80000000c00 */
[----:B------:R-:W-:Y:S01]  /*43e0*/  STS.128 [R33+0x30], R16 ;  /* 0x0000301021007388 */ /* 0x000fe20000000c00 */
[----:B------:R-:W-:Y:S06]  /*43f0*/  BAR.SYNC.DEFER_BLOCKING 0x0 ;  /* 0x0000000000007b1d */ /* 0x000fec0000010000 */
[----:B------:R-:W2:Y:S04]  /*4400*/  LDS.128 R36, [R43] ;  /* 0x000000002b247984 */ /* 0x000ea80000000c00 */
[----:B------:R-:W3:Y:S04]  /*4410*/  LDS.128 R24, [R44+0x1000] ;  /* 0x001000002c187984 */ /* 0x000ee80000000c00 */
[----:B------:R-:W4:Y:S01]  /*4420*/  LDS.128 R28, [R45+0x2000] ;  /* 0x002000002d1c7984 */ /* 0x000f220000000c00 */
[----:B-1----:R-:W-:-:S04]  /*4430*/  IMAD.WIDE R46, R46, 0x4, R20 ;  /* 0x000000042e2e7825 */ /* 0x002fc800078e0214 */
[----:B------:R-:W-:-:S04]  /*4440*/  IMAD.WIDE R2, R3, 0x4, R20 ;  /* 0x0000000403027825 */ /* 0x000fc800078e0214 */
[----:B0-----:R-:W-:Y:S01]  /*4450*/  IMAD.WIDE R8, R35, 0x4, R20 ;  /* 0x0000000423087825 */ /* 0x001fe200078e0214 */
[----:B--2---:R0:W-:Y:S04]  /*4460*/  @!P5 STG.E.128 desc[UR20][R46.64], R36 ;  /* 0x000000242e00d986 */ /* 0x0041e8000c101d14 */
[----:B---3--:R0:W-:Y:S04]  /*4470*/  @!P4 STG.E.128 desc[UR20][R2.64], R24 ;  /* 0x000000180200c986 */ /* 0x0081e8000c101d14 */
[----:B----4-:R0:W-:Y:S02]  /*4480*/  @!P3 STG.E.128 desc[UR20][R8.64], R28 ;  /* 0x0000001c0800b986 */ /* 0x0101e4000c101d14 */
[----:B0-----:R-:W-:Y:S05]  /*4490*/  @P2 EXIT ;  /* 0x000000000000294d */ /* 0x001fea0003800000 */
[----:B------:R-:W1:Y:S01]  /*44a0*/  LDS.128 R4, [R42+0x3000] ;  /* 0x003000002a047984 */ /* 0x000e620000000c00 */
[----:B0-----:R-:W-:-:S05]  /*44b0*/  IMAD.WIDE R2, R41, 0x4, R20 ;  /* 0x0000000429027825 */ /* 0x001fca00078e0214 */
[----:B-1----:R-:W-:Y:S01]  /*44c0*/  STG.E.128 desc[UR20][R2.64], R4 ;  /* 0x0000000402007986 */ /* 0x002fe2000c101d14 */
[----:B------:R-:W-:Y:S05]  /*44d0*/  EXIT ;  /* 0x000000000000794d */ /* 0x000fea0003800000 */
.L_x_0:
[----:B------:R-:W-:-:S00]  /*44e0*/  BRA `(.L_x_0) ;  /* 0xfffffffc00fc7947 */ /* 0x000fc0000383ffff */
[----:B------:R-:W-:-:S00]  /*44f0*/  NOP ;  /* 0x0000000000007918 */ /* 0x000fc00000000000 */
        /* <DEDUP_REMOVED lines=8> */
.L_x_1:


//--------------------- .nv.shared.triton_poi_fused_avg_pool2d_convolution_29 --------------------------
	.section	.nv.shared.triton_poi_fused_avg_pool2d_convolution_29,"aw",@nobits
	.sectionflags	@""
	.align	16
	.zero		1024


//--------------------- .nv.constant0.triton_poi_fused_avg_pool2d_convolution_29 --------------------------
	.section	.nv.constant0.triton_poi_fused_avg_pool2d_convolution_29,"a",@progbits
	.sectionflags	@""
	.align	4
.nv.constant0.triton_poi_fused_avg_pool2d_convolution_29:
	.zero		576
